	.target	sm_90a

	.elftype	@"ET_EXEC"


//--------------------- .note.nv.tkinfo           --------------------------
	.section	.note.nv.tkinfo,"",@"SHT_NOTE"
	.sectionflags	@"SHF_NOTE_NV_TKINFO"
	.tkinfo
        /*0018*/ 	.word	0x00000002
        /*0030*/ 	.string	""
        /*0030*/ 	.string	"ptxas"
        /*0030*/ 	.string	"Cuda compilation tools, release 13.0, V13.0.88"
        /*0030*/ 	.string	"Build cuda_13.0.r13.0/compiler.36424714_0"
        /*0030*/ 	.string	"-arch sm_90a -m 64 "



//--------------------- .note.nv.cuinfo           --------------------------
	.section	.note.nv.cuinfo,"",@"SHT_NOTE"
	.sectionflags	@"SHF_NOTE_NV_CUINFO"
        /*0018*/ 	.short	0x0002
        /*001a*/ 	.short	0x005a
        /*001c*/ 	.short	0x0082
	.zero		2


//--------------------- .nv.info                  --------------------------
	.section	.nv.info,"",@"SHT_CUDA_INFO"
	.align	4


	//----- nvinfo : EIATTR_REGCOUNT
	.align		4
        /*0000*/ 	.byte	0x04, 0x2f
        /*0002*/ 	.short	(.L_12 - .L_11)
	.align		4
.L_11:
        /*0004*/ 	.word	index@(_ZN7cutlass13device_kernelINS_4gemm6kernel13GemmUniversalIN4cute5tupleIJiiiiEEENS1_10collective13CollectiveMmaINS1_37MainloopSm90TmaGmmaWarpSpecializedFP8ILi7ENS5_IJNS4_1CILi1EEESB_SB_EEENS1_35KernelTmaWarpSpecializedCooperativeEEENS5_IJNSA_ILi128EEESF_SF_EEENS_12float_e5m2_tENS5_IJlSB_lEEESH_SI_NS4_8TiledMMAINS4_8MMA_AtomIJNS4_4SM904GMMA31MMA_64x128x32_F32E5M2E5M2_SS_TNILNSM_7ScaleInE1ELSO_1EEEEEENS4_6LayoutINS5_IJNSA_ILi2EEESB_SB_EEENS5_IJSB_NSA_ILi0EEESU_EEEEENS5_IJNS4_10UnderscoreESX_SX_EEEEENS4_13SM90_TMA_LOADENS4_14ComposedLayoutINS4_7SwizzleILi3ELi4ELi3EEENS4_18smem_ptr_flag_bitsILi8EEENSR_INS5_IJNSA_ILi8EEESF_EEENS5_IJSF_SB_EEEEEEEvNS4_8identityES10_S1A_vS1B_EENS_8epilogue10collective6detail29Sm90TmaWarpSpecializedAdapterINS1E_15DefaultEpilogueISH_SI_SI_NS1D_6thread17LinearCombinationISH_Li1EffLNS1I_9ScaleType4KindE0ELNS_15FloatRoundStyleE2ESH_EENS1_15EpilogueDefaultEEEEEvvEEEEvNT_6ParamsE)
        /*0008*/ 	.word	0x000000a8


	//----- nvinfo : EIATTR_FRAME_SIZE
	.align		4
.L_12:
        /*000c*/ 	.byte	0x04, 0x11
        /*000e*/ 	.short	(.L_14 - .L_13)
	.align		4
.L_13:
        /*0010*/ 	.word	index@(_ZN7cutlass13device_kernelINS_4gemm6kernel13GemmUniversalIN4cute5tupleIJiiiiEEENS1_10collective13CollectiveMmaINS1_37MainloopSm90TmaGmmaWarpSpecializedFP8ILi7ENS5_IJNS4_1CILi1EEESB_SB_EEENS1_35KernelTmaWarpSpecializedCooperativeEEENS5_IJNSA_ILi128EEESF_SF_EEENS_12float_e5m2_tENS5_IJlSB_lEEESH_SI_NS4_8TiledMMAINS4_8MMA_AtomIJNS4_4SM904GMMA31MMA_64x128x32_F32E5M2E5M2_SS_TNILNSM_7ScaleInE1ELSO_1EEEEEENS4_6LayoutINS5_IJNSA_ILi2EEESB_SB_EEENS5_IJSB_NSA_ILi0EEESU_EEEEENS5_IJNS4_10UnderscoreESX_SX_EEEEENS4_13SM90_TMA_LOADENS4_14ComposedLayoutINS4_7SwizzleILi3ELi4ELi3EEENS4_18smem_ptr_flag_bitsILi8EEENSR_INS5_IJNSA_ILi8EEESF_EEENS5_IJSF_SB_EEEEEEEvNS4_8identityES10_S1A_vS1B_EENS_8epilogue10collective6detail29Sm90TmaWarpSpecializedAdapterINS1E_15DefaultEpilogueISH_SI_SI_NS1D_6thread17LinearCombinationISH_Li1EffLNS1I_9ScaleType4KindE0ELNS_15FloatRoundStyleE2ESH_EENS1_15EpilogueDefaultEEEEEvvEEEEvNT_6ParamsE)
        /*0014*/ 	.word	0x00000000


	//----- nvinfo : EIATTR_MIN_STACK_SIZE
	.align		4
.L_14:
        /*0018*/ 	.byte	0x04, 0x12
        /*001a*/ 	.short	(.L_16 - .L_15)
	.align		4
.L_15:
        /*001c*/ 	.word	index@(_ZN7cutlass13device_kernelINS_4gemm6kernel13GemmUniversalIN4cute5tupleIJiiiiEEENS1_10collective13CollectiveMmaINS1_37MainloopSm90TmaGmmaWarpSpecializedFP8ILi7ENS5_IJNS4_1CILi1EEESB_SB_EEENS1_35KernelTmaWarpSpecializedCooperativeEEENS5_IJNSA_ILi128EEESF_SF_EEENS_12float_e5m2_tENS5_IJlSB_lEEESH_SI_NS4_8TiledMMAINS4_8MMA_AtomIJNS4_4SM904GMMA31MMA_64x128x32_F32E5M2E5M2_SS_TNILNSM_7ScaleInE1ELSO_1EEEEEENS4_6LayoutINS5_IJNSA_ILi2EEESB_SB_EEENS5_IJSB_NSA_ILi0EEESU_EEEEENS5_IJNS4_10UnderscoreESX_SX_EEEEENS4_13SM90_TMA_LOADENS4_14ComposedLayoutINS4_7SwizzleILi3ELi4ELi3EEENS4_18smem_ptr_flag_bitsILi8EEENSR_INS5_IJNSA_ILi8EEESF_EEENS5_IJSF_SB_EEEEEEEvNS4_8identityES10_S1A_vS1B_EENS_8epilogue10collective6detail29Sm90TmaWarpSpecializedAdapterINS1E_15DefaultEpilogueISH_SI_SI_NS1D_6thread17LinearCombinationISH_Li1EffLNS1I_9ScaleType4KindE0ELNS_15FloatRoundStyleE2ESH_EENS1_15EpilogueDefaultEEEEEvvEEEEvNT_6ParamsE)
        /*0020*/ 	.word	0x00000000
.L_16:


//--------------------- .nv.compat                --------------------------
	.section	.nv.compat,"",@"SHT_CUDA_COMPAT_INFO"
	.align	4
        /*0000*/ 	.byte	0x02, 0x09, 0x01, 0x00, 0x02, 0x02, 0x04, 0x00, 0x02, 0x05, 0x05, 0x00, 0x03, 0x07, 0x01, 0x01
        /*0010*/ 	.byte	0x02, 0x03, 0x01, 0x00, 0x02, 0x06, 0x01, 0x00, 0x04, 0x0b, 0x08, 0x00, 0x00, 0x00, 0x00, 0x00
        /*0020*/ 	.byte	0x00, 0x00, 0x00, 0x00


//--------------------- .nv.info._ZN7cutlass13device_kernelINS_4gemm6kernel13GemmUniversalIN4cute5tupleIJiiiiEEENS1_10collective13CollectiveMmaINS1_37MainloopSm90TmaGmmaWarpSpecializedFP8ILi7ENS5_IJNS4_1CILi1EEESB_SB_EEENS1_35KernelTmaWarpSpecializedCooperativeEEENS5_IJNSA_ILi128EEESF_SF_EEENS_12float_e5m2_tENS5_IJlSB_lEEESH_SI_NS4_8TiledMMAINS4_8MMA_AtomIJNS4_4SM904GMMA31MMA_64x128x32_F32E5M2E5M2_SS_TNILNSM_7ScaleInE1ELSO_1EEEEEENS4_6LayoutINS5_IJNSA_ILi2EEESB_SB_EEENS5_IJSB_NSA_ILi0EEESU_EEEEENS5_IJNS4_10UnderscoreESX_SX_EEEEENS4_13SM90_TMA_LOADENS4_14ComposedLayoutINS4_7SwizzleILi3ELi4ELi3EEENS4_18smem_ptr_flag_bitsILi8EEENSR_INS5_IJNSA_ILi8EEESF_EEENS5_IJSF_SB_EEEEEEEvNS4_8identityES10_S1A_vS1B_EENS_8epilogue10collective6detail29Sm90TmaWarpSpecializedAdapterINS1E_15DefaultEpilogueISH_SI_SI_NS1D_6thread17LinearCombinationISH_Li1EffLNS1I_9ScaleType4KindE0ELNS_15FloatRoundStyleE2ESH_EENS1_15EpilogueDefaultEEEEEvvEEEEvNT_6ParamsE --------------------------
	.section	.nv.info._ZN7cutlass13device_kernelINS_4gemm6kernel13GemmUniversalIN4cute5tupleIJiiiiEEENS1_10collective13CollectiveMmaINS1_37MainloopSm90TmaGmmaWarpSpecializedFP8ILi7ENS5_IJNS4_1CILi1EEESB_SB_EEENS1_35KernelTmaWarpSpecializedCooperativeEEENS5_IJNSA_ILi128EEESF_SF_EEENS_12float_e5m2_tENS5_IJlSB_lEEESH_SI_NS4_8TiledMMAINS4_8MMA_AtomIJNS4_4SM904GMMA31MMA_64x128x32_F32E5M2E5M2_SS_TNILNSM_7ScaleInE1ELSO_1EEEEEENS4_6LayoutINS5_IJNSA_ILi2EEESB_SB_EEENS5_IJSB_NSA_ILi0EEESU_EEEEENS5_IJNS4_10UnderscoreESX_SX_EEEEENS4_13SM90_TMA_LOADENS4_14ComposedLayoutINS4_7SwizzleILi3ELi4ELi3EEENS4_18smem_ptr_flag_bitsILi8EEENSR_INS5_IJNSA_ILi8EEESF_EEENS5_IJSF_SB_EEEEEEEvNS4_8identityES10_S1A_vS1B_EENS_8epilogue10collective6detail29Sm90TmaWarpSpecializedAdapterINS1E_15DefaultEpilogueISH_SI_SI_NS1D_6thread17LinearCombinationISH_Li1EffLNS1I_9ScaleType4KindE0ELNS_15FloatRoundStyleE2ESH_EENS1_15EpilogueDefaultEEEEEvvEEEEvNT_6ParamsE,"",@"SHT_CUDA_INFO"
	.sectionflags	@""
	.align	4


	//----- nvinfo : EIATTR_CUDA_API_VERSION
	.align		4
        /*0000*/ 	.byte	0x04, 0x37
        /*0002*/ 	.short	(.L_18 - .L_17)
.L_17:
        /*0004*/ 	.word	0x00000082


	//----- nvinfo : EIATTR_KPARAM_INFO
	.align		4
.L_18:
        /*0008*/ 	.byte	0x04, 0x17
        /*000a*/ 	.short	(.L_20 - .L_19)
.L_19:
        /*000c*/ 	.word	0x00000000
        /*0010*/ 	.short	0x0000
        /*0012*/ 	.short	0x0070
        /*0014*/ 	.byte	0x00, 0xf0, 0x01, 0x10


	//----- nvinfo : EIATTR_SPARSE_MMA_MASK
	.align		4
.L_20:
        /*0018*/ 	.byte	0x03, 0x50
        /*001a*/ 	.short	0x0000


	//----- nvinfo : EIATTR_MAXREG_COUNT
	.align		4
        /*001c*/ 	.byte	0x03, 0x1b
        /*001e*/ 	.short	0x00a8


	//----- nvinfo : EIATTR_NUM_BARRIERS
	.align		4
        /*0020*/ 	.byte	0x02, 0x4c
        /*0022*/ 	.byte	0x01
	.zero		1


	//----- nvinfo : EIATTR_MERCURY_ISA_VERSION
	.align		4
        /*0024*/ 	.byte	0x03, 0x5f
        /*0026*/ 	.short	0x0101


	//----- nvinfo : EIATTR_INT_WARP_WIDE_INSTR_OFFSETS
	.align		4
        /*0028*/ 	.byte	0x04, 0x31
        /*002a*/ 	.short	(.L_22 - .L_21)


	//   ....[0]....
.L_21:
        /*002c*/ 	.word	0x00000430


	//   ....[1]....
        /*0030*/ 	.word	0x00000440


	//   ....[2]....
        /*0034*/ 	.word	0x00000530


	//----- nvinfo : EIATTR_COOP_GROUP_MASK_REGIDS
	.align		4
.L_22:
        /*0038*/ 	.byte	0x04, 0x29
        /*003a*/ 	.short	(.L_24 - .L_23)


	//   ....[0]....
.L_23:
        /*003c*/ 	.word	0xffffffff


	//   ....[1]....
        /*0040*/ 	.word	0xffffffff


	//   ....[2]....
        /*0044*/ 	.word	0xffffffff


	//   ....[3]....
        /*0048*/ 	.word	0xffffffff


	//   ....[4]....
        /*004c*/ 	.word	0xffffffff


	//----- nvinfo : EIATTR_COOP_GROUP_INSTR_OFFSETS
	.align		4
.L_24:
        /*0050*/ 	.byte	0x04, 0x28
        /*0052*/ 	.short	(.L_26 - .L_25)


	//   ....[0]....
.L_25:
        /*0054*/ 	.word	0x00000060


	//   ....[1]....
        /*0058*/ 	.word	0x00000070


	//   ....[2]....
        /*005c*/ 	.word	0x00000130


	//   ....[3]....
        /*0060*/ 	.word	0x00000320


	//   ....[4]....
        /*0064*/ 	.word	0x00001020


	//----- nvinfo : EIATTR_REG_RECONFIG
	.align		4
.L_26:
        /*0068*/ 	.byte	0x01, 0x54
	.zero		2


	//----- nvinfo : EIATTR_MBARRIER_INSTR_OFFSETS
	.align		4
        /*006c*/ 	.byte	0x04, 0x39
        /*006e*/ 	.short	(.L_28 - .L_27)


	//   ....[0]....
.L_27:
        /*0070*/ 	.word	0x00000230
        /*0074*/ 	.word	0x000000ff
        /*0078*/ 	.word	0x00000000
        /*007c*/ 	.short	0x0100
        /*007e*/ 	.byte	0x08
	.zero		1


	//   ....[1]....
        /*0080*/ 	.word	0x00000240
        /*0084*/ 	.word	0x000000ff
        /*0088*/ 	.word	0x00000038
        /*008c*/ 	.short	0x0100
        /*008e*/ 	.byte	0x08
	.zero		1


	//   ....[2]....
        /*0090*/ 	.word	0x00000250
        /*0094*/ 	.word	0x000000ff
        /*0098*/ 	.word	0x00000008
        /*009c*/ 	.short	0x0100
        /*009e*/ 	.byte	0x08
	.zero		1


	//   ....[3]....
        /*00a0*/ 	.word	0x00000260
        /*00a4*/ 	.word	0x000000ff
        /*00a8*/ 	.word	0x00000040
        /*00ac*/ 	.short	0x0100
        /*00ae*/ 	.byte	0x08
	.zero		1


	//   ....[4]....
        /*00b0*/ 	.word	0x00000270
        /*00b4*/ 	.word	0x000000ff
        /*00b8*/ 	.word	0x00000010
        /*00bc*/ 	.short	0x0100
        /*00be*/ 	.byte	0x08
	.zero		1


	//   ....[5]....
        /*00c0*/ 	.word	0x00000280
        /*00c4*/ 	.word	0x000000ff
        /*00c8*/ 	.word	0x00000048
        /*00cc*/ 	.short	0x0100
        /*00ce*/ 	.byte	0x08
	.zero		1


	//   ....[6]....
        /*00d0*/ 	.word	0x00000290
        /*00d4*/ 	.word	0x000000ff
        /*00d8*/ 	.word	0x00000018
        /*00dc*/ 	.short	0x0100
        /*00de*/ 	.byte	0x08
	.zero		1


	//   ....[7]....
        /*00e0*/ 	.word	0x000002a0
        /*00e4*/ 	.word	0x000000ff
        /*00e8*/ 	.word	0x00000050
        /*00ec*/ 	.short	0x0100
        /*00ee*/ 	.byte	0x08
	.zero		1


	//   ....[8]....
        /*00f0*/ 	.word	0x000002b0
        /*00f4*/ 	.word	0x000000ff
        /*00f8*/ 	.word	0x00000020
        /*00fc*/ 	.short	0x0100
        /*00fe*/ 	.byte	0x08
	.zero		1


	//   ....[9]....
        /*0100*/ 	.word	0x000002c0
        /*0104*/ 	.word	0x000000ff
        /*0108*/ 	.word	0x00000058
        /*010c*/ 	.short	0x0100
        /*010e*/ 	.byte	0x08
	.zero		1


	//   ....[10]....
        /*0110*/ 	.word	0x000002d0
        /*0114*/ 	.word	0x000000ff
        /*0118*/ 	.word	0x00000028
        /*011c*/ 	.short	0x0100
        /*011e*/ 	.byte	0x08
	.zero		1


	//   ....[11]....
        /*0120*/ 	.word	0x000002e0
        /*0124*/ 	.word	0x000000ff
        /*0128*/ 	.word	0x00000060
        /*012c*/ 	.short	0x0100
        /*012e*/ 	.byte	0x08
	.zero		1


	//   ....[12]....
        /*0130*/ 	.word	0x000002f0
        /*0134*/ 	.word	0x000000ff
        /*0138*/ 	.word	0x00000030
        /*013c*/ 	.short	0x0100
        /*013e*/ 	.byte	0x08
	.zero		1


	//   ....[13]....
        /*0140*/ 	.word	0x00000300
        /*0144*/ 	.word	0x000000ff
        /*0148*/ 	.word	0x00000068
        /*014c*/ 	.short	0x0100
        /*014e*/ 	.byte	0x08
	.zero		1


	//   ....[14]....
        /*0150*/ 	.word	0x00000580
        /*0154*/ 	.word	0x000000ff
        /*0158*/ 	.word	0x00000080
        /*015c*/ 	.short	0x0100
        /*015e*/ 	.byte	0x06
	.zero		1


	//   ....[15]....
        /*0160*/ 	.word	0x000005e0
        /*0164*/ 	.word	0x000000ff
        /*0168*/ 	.word	0x00000088
        /*016c*/ 	.short	0x0100
        /*016e*/ 	.byte	0x06
	.zero		1


	//   ....[16]....
        /*0170*/ 	.word	0x00001550
        /*0174*/ 	.word	0x000000ff
        /*0178*/ 	.word	0x00000000
        /*017c*/ 	.short	0x010a
        /*017e*/ 	.byte	0x06
	.zero		1


	//   ....[17]....
        /*0180*/ 	.word	0x00001590
        /*0184*/ 	.word	0x000000ff
        /*0188*/ 	.word	0x00000000
        /*018c*/ 	.short	0x010a
        /*018e*/ 	.byte	0x06
	.zero		1


	//   ....[18]....
        /*0190*/ 	.word	0x00001f80
        /*0194*/ 	.word	0x000000ff
        /*0198*/ 	.word	0x00000000
        /*019c*/ 	.short	0x010a
        /*019e*/ 	.byte	0x0c
	.zero		1


	//   ....[19]....
        /*01a0*/ 	.word	0x00001fc0
        /*01a4*/ 	.word	0x000000ff
        /*01a8*/ 	.word	0x00000000
        /*01ac*/ 	.short	0x010a
        /*01ae*/ 	.byte	0x0c
	.zero		1


	//   ....[20]....
        /*01b0*/ 	.word	0x000026b0
        /*01b4*/ 	.word	0x000000ff
        /*01b8*/ 	.word	0x00000000
        /*01bc*/ 	.short	0x0101
        /*01be*/ 	.byte	0x08
	.zero		1


	//   ....[21]....
        /*01c0*/ 	.word	0x00002d20
        /*01c4*/ 	.word	0x000000ff
        /*01c8*/ 	.word	0x00000000
        /*01cc*/ 	.short	0x0101
        /*01ce*/ 	.byte	0x06
	.zero		1


	//   ....[22]....
        /*01d0*/ 	.word	0x000086d0
        /*01d4*/ 	.word	0x00000013
        /*01d8*/ 	.word	0x00000038
        /*01dc*/ 	.short	0x010a
        /*01de*/ 	.byte	0x3f
	.zero		1


	//   ....[23]....
        /*01e0*/ 	.word	0x00008a90
        /*01e4*/ 	.word	0x00000008
        /*01e8*/ 	.word	0x00000088
        /*01ec*/ 	.short	0x0101
        /*01ee*/ 	.byte	0x3f
	.zero		1


	//   ....[24]....
        /*01f0*/ 	.word	0x00009180
        /*01f4*/ 	.word	0x00000006
        /*01f8*/ 	.word	0x00000000
        /*01fc*/ 	.short	0x010a
        /*01fe*/ 	.byte	0x3f
	.zero		1


	//   ....[25]....
        /*0200*/ 	.word	0x00009200
        /*0204*/ 	.word	0x00000007
        /*0208*/ 	.word	0x00000000
        /*020c*/ 	.short	0x010a
        /*020e*/ 	.byte	0x3f
	.zero		1


	//   ....[26]....
        /*0210*/ 	.word	0x00009290
        /*0214*/ 	.word	0x00000006
        /*0218*/ 	.word	0x00000000
        /*021c*/ 	.short	0x010a
        /*021e*/ 	.byte	0x3f
	.zero		1


	//   ....[27]....
        /*0220*/ 	.word	0x00009320
        /*0224*/ 	.word	0x00000009
        /*0228*/ 	.word	0x00000000
        /*022c*/ 	.short	0x010a
        /*022e*/ 	.byte	0x3f
	.zero		1


	//   ....[28]....
        /*0230*/ 	.word	0x000093b0
        /*0234*/ 	.word	0x0000000a
        /*0238*/ 	.word	0x00000000
        /*023c*/ 	.short	0x010a
        /*023e*/ 	.byte	0x3f
	.zero		1


	//   ....[29]....
        /*0240*/ 	.word	0x00009440
        /*0244*/ 	.word	0x0000000b
        /*0248*/ 	.word	0x00000000
        /*024c*/ 	.short	0x010a
        /*024e*/ 	.byte	0x3f
	.zero		1


	//   ....[30]....
        /*0250*/ 	.word	0x000094d0
        /*0254*/ 	.word	0x00000003
        /*0258*/ 	.word	0x00000000
        /*025c*/ 	.short	0x010a
        /*025e*/ 	.byte	0x3f
	.zero		1


	//   ....[31]....
        /*0260*/ 	.word	0x00009540
        /*0264*/ 	.word	0x0000000b
        /*0268*/ 	.word	0x00000000
        /*026c*/ 	.short	0x010a
        /*026e*/ 	.byte	0x3f
	.zero		1


	//   ....[32]....
        /*0270*/ 	.word	0x000095a0
        /*0274*/ 	.word	0x0000008c
        /*0278*/ 	.word	0x00000000
        /*027c*/ 	.short	0x010a
        /*027e*/ 	.byte	0x3f
	.zero		1


	//   ....[33]....
        /*0280*/ 	.word	0x00009670
        /*0284*/ 	.word	0x00000013
        /*0288*/ 	.word	0x00000038
        /*028c*/ 	.short	0x010a
        /*028e*/ 	.byte	0x3f
	.zero		1


	//   ....[34]....
        /*0290*/ 	.word	0x00009750
        /*0294*/ 	.word	0x00000006
        /*0298*/ 	.word	0x00000000
        /*029c*/ 	.short	0x010a
        /*029e*/ 	.byte	0x3f
	.zero		1


	//   ....[35]....
        /*02a0*/ 	.word	0x000097a0
        /*02a4*/ 	.word	0x00000007
        /*02a8*/ 	.word	0x00000000
        /*02ac*/ 	.short	0x010a
        /*02ae*/ 	.byte	0x3f
	.zero		1


	//   ....[36]....
        /*02b0*/ 	.word	0x000097f0
        /*02b4*/ 	.word	0x00000006
        /*02b8*/ 	.word	0x00000000
        /*02bc*/ 	.short	0x010a
        /*02be*/ 	.byte	0x3f
	.zero		1


	//   ....[37]....
        /*02c0*/ 	.word	0x00009840
        /*02c4*/ 	.word	0x00000009
        /*02c8*/ 	.word	0x00000000
        /*02cc*/ 	.short	0x010a
        /*02ce*/ 	.byte	0x3f
	.zero		1


	//   ....[38]....
        /*02d0*/ 	.word	0x00009890
        /*02d4*/ 	.word	0x0000000a
        /*02d8*/ 	.word	0x00000000
        /*02dc*/ 	.short	0x010a
        /*02de*/ 	.byte	0x3f
	.zero		1


	//   ....[39]....
        /*02e0*/ 	.word	0x000098e0
        /*02e4*/ 	.word	0x0000000b
        /*02e8*/ 	.word	0x00000000
        /*02ec*/ 	.short	0x010a
        /*02ee*/ 	.byte	0x3f
	.zero		1


	//----- nvinfo : EIATTR_NUM_MBARRIERS
	.align		4
.L_28:
        /*02f0*/ 	.byte	0x03, 0x38
        /*02f2*/ 	.short	0x0010


	//----- nvinfo : EIATTR_EXIT_INSTR_OFFSETS
	.align		4
        /*02f4*/ 	.byte	0x04, 0x1c
        /*02f6*/ 	.short	(.L_30 - .L_29)


	//   ....[0]....
.L_29:
        /*02f8*/ 	.word	0x00000630


	//   ....[1]....
        /*02fc*/ 	.word	0x00000ef0


	//   ....[2]....
        /*0300*/ 	.word	0x00007d40


	//   ....[3]....
        /*0304*/ 	.word	0x00008370


	//   ....[4]....
        /*0308*/ 	.word	0x00009520


	//----- nvinfo : EIATTR_MAX_THREADS
	.align		4
.L_30:
        /*030c*/ 	.byte	0x04, 0x05
        /*030e*/ 	.short	(.L_32 - .L_31)
.L_31:
        /*0310*/ 	.word	0x00000180
        /*0314*/ 	.word	0x00000001
        /*0318*/ 	.word	0x00000001


	//----- nvinfo : EIATTR_CRS_STACK_SIZE
	.align		4
.L_32:
        /*031c*/ 	.byte	0x04, 0x1e
        /*031e*/ 	.short	(.L_34 - .L_33)
.L_33:
        /*0320*/ 	.word	0x00000000


	//----- nvinfo : EIATTR_CBANK_PARAM_SIZE
	.align		4
.L_34:
        /*0324*/ 	.byte	0x03, 0x19
        /*0326*/ 	.short	0x0470


	//----- nvinfo : EIATTR_PARAM_CBANK
	.align		4
        /*0328*/ 	.byte	0x04, 0x0a
        /*032a*/ 	.short	(.L_36 - .L_35)
	.align		4
.L_35:
        /*032c*/ 	.word	index@(.nv.constant0._ZN7cutlass13device_kernelINS_4gemm6kernel13GemmUniversalIN4cute5tupleIJiiiiEEENS1_10collective13CollectiveMmaINS1_37MainloopSm90TmaGmmaWarpSpecializedFP8ILi7ENS5_IJNS4_1CILi1EEESB_SB_EEENS1_35KernelTmaWarpSpecializedCooperativeEEENS5_IJNSA_ILi128EEESF_SF_EEENS_12float_e5m2_tENS5_IJlSB_lEEESH_SI_NS4_8TiledMMAINS4_8MMA_AtomIJNS4_4SM904GMMA31MMA_64x128x32_F32E5M2E5M2_SS_TNILNSM_7ScaleInE1ELSO_1EEEEEENS4_6LayoutINS5_IJNSA_ILi2EEESB_SB_EEENS5_IJSB_NSA_ILi0EEESU_EEEEENS5_IJNS4_10UnderscoreESX_SX_EEEEENS4_13SM90_TMA_LOADENS4_14ComposedLayoutINS4_7SwizzleILi3ELi4ELi3EEENS4_18smem_ptr_flag_bitsILi8EEENSR_INS5_IJNSA_ILi8EEESF_EEENS5_IJSF_SB_EEEEEEEvNS4_8identityES10_S1A_vS1B_EENS_8epilogue10collective6detail29Sm90TmaWarpSpecializedAdapterINS1E_15DefaultEpilogueISH_SI_SI_NS1D_6thread17LinearCombinationISH_Li1EffLNS1I_9ScaleType4KindE0ELNS_15FloatRoundStyleE2ESH_EENS1_15EpilogueDefaultEEEEEvvEEEEvNT_6ParamsE)
        /*0330*/ 	.short	0x0210
        /*0332*/ 	.short	0x0470


	//----- nvinfo : EIATTR_SW_WAR
	.align		4
.L_36:
        /*0334*/ 	.byte	0x04, 0x36
        /*0336*/ 	.short	(.L_38 - .L_37)
.L_37:
        /*0338*/ 	.word	0x00000008
.L_38:


//--------------------- .nv.callgraph             --------------------------
	.section	.nv.callgraph,"",@"SHT_CUDA_CALLGRAPH"
	.align	4
	.sectionentsize	8
	.align		4
        /*0000*/ 	.word	0x00000000
	.align		4
        /*0004*/ 	.word	0xffffffff
	.align		4
        /*0008*/ 	.word	0x00000000
	.align		4
        /*000c*/ 	.word	0xfffffffe
	.align		4
        /*0010*/ 	.word	0x00000000
	.align		4
        /*0014*/ 	.word	0xfffffffd
	.align		4
        /*0018*/ 	.word	0x00000000
	.align		4
        /*001c*/ 	.word	0xfffffffc


//--------------------- .nv.constant4             --------------------------
	.section	.nv.constant4,"a",@progbits
	.align	8
	.align		8
.nv.constant4:
        /*0000*/ 	.dword	_ZN40_INTERNAL_5f0d5238_4_k_cu_d8db4206_300404cuda3std3__45__cpo5beginE
	.align		8
        /*0008*/ 	.dword	_ZN40_INTERNAL_5f0d5238_4_k_cu_d8db4206_300404cuda3std3__45__cpo3endE
	.align		8
        /*0010*/ 	.dword	_ZN40_INTERNAL_5f0d5238_4_k_cu_d8db4206_300404cuda3std3__45__cpo6cbeginE
	.align		8
        /*0018*/ 	.dword	_ZN40_INTERNAL_5f0d5238_4_k_cu_d8db4206_300404cuda3std3__45__cpo4cendE
	.align		8
        /*0020*/ 	.dword	_ZN40_INTERNAL_5f0d5238_4_k_cu_d8db4206_300404cuda3std3__442_GLOBAL__N__5f0d5238_4_k_cu_d8db4206_300406ignoreE
	.align		8
        /*0028*/ 	.dword	_ZN40_INTERNAL_5f0d5238_4_k_cu_d8db4206_300404cuda3std3__419piecewise_constructE
	.align		8
        /*0030*/ 	.dword	_ZN40_INTERNAL_5f0d5238_4_k_cu_d8db4206_300404cuda3std3__48in_placeE
	.align		8
        /*0038*/ 	.dword	_ZN40_INTERNAL_5f0d5238_4_k_cu_d8db4206_300404cuda3std6ranges3__45__cpo4swapE
	.align		8
        /*0040*/ 	.dword	_ZN40_INTERNAL_5f0d5238_4_k_cu_d8db4206_300404cuda3std6ranges3__45__cpo9iter_moveE
	.align		8
        /*0048*/ 	.dword	_ZN40_INTERNAL_5f0d5238_4_k_cu_d8db4206_300404cute7productE
	.align		8
        /*0050*/ 	.dword	_ZN40_INTERNAL_5f0d5238_4_k_cu_d8db4206_300404cute1_E


//--------------------- .text._ZN7cutlass13device_kernelINS_4gemm6kernel13GemmUniversalIN4cute5tupleIJiiiiEEENS1_10collective13CollectiveMmaINS1_37MainloopSm90TmaGmmaWarpSpecializedFP8ILi7ENS5_IJNS4_1CILi1EEESB_SB_EEENS1_35KernelTmaWarpSpecializedCooperativeEEENS5_IJNSA_ILi128EEESF_SF_EEENS_12float_e5m2_tENS5_IJlSB_lEEESH_SI_NS4_8TiledMMAINS4_8MMA_AtomIJNS4_4SM904GMMA31MMA_64x128x32_F32E5M2E5M2_SS_TNILNSM_7ScaleInE1ELSO_1EEEEEENS4_6LayoutINS5_IJNSA_ILi2EEESB_SB_EEENS5_IJSB_NSA_ILi0EEESU_EEEEENS5_IJNS4_10UnderscoreESX_SX_EEEEENS4_13SM90_TMA_LOADENS4_14ComposedLayoutINS4_7SwizzleILi3ELi4ELi3EEENS4_18smem_ptr_flag_bitsILi8EEENSR_INS5_IJNSA_ILi8EEESF_EEENS5_IJSF_SB_EEEEEEEvNS4_8identityES10_S1A_vS1B_EENS_8epilogue10collective6detail29Sm90TmaWarpSpecializedAdapterINS1E_15DefaultEpilogueISH_SI_SI_NS1D_6thread17LinearCombinationISH_Li1EffLNS1I_9ScaleType4KindE0ELNS_15FloatRoundStyleE2ESH_EENS1_15EpilogueDefaultEEEEEvvEEEEvNT_6ParamsE --------------------------
	.section	.text._ZN7cutlass13device_kernelINS_4gemm6kernel13GemmUniversalIN4cute5tupleIJiiiiEEENS1_10collective13CollectiveMmaINS1_37MainloopSm90TmaGmmaWarpSpecializedFP8ILi7ENS5_IJNS4_1CILi1EEESB_SB_EEENS1_35KernelTmaWarpSpecializedCooperativeEEENS5_IJNSA_ILi128EEESF_SF_EEENS_12float_e5m2_tENS5_IJlSB_lEEESH_SI_NS4_8TiledMMAINS4_8MMA_AtomIJNS4_4SM904GMMA31MMA_64x128x32_F32E5M2E5M2_SS_TNILNSM_7ScaleInE1ELSO_1EEEEEENS4_6LayoutINS5_IJNSA_ILi2EEESB_SB_EEENS5_IJSB_NSA_ILi0EEESU_EEEEENS5_IJNS4_10UnderscoreESX_SX_EEEEENS4_13SM90_TMA_LOADENS4_14ComposedLayoutINS4_7SwizzleILi3ELi4ELi3EEENS4_18smem_ptr_flag_bitsILi8EEENSR_INS5_IJNSA_ILi8EEESF_EEENS5_IJSF_SB_EEEEEEEvNS4_8identityES10_S1A_vS1B_EENS_8epilogue10collective6detail29Sm90TmaWarpSpecializedAdapterINS1E_15DefaultEpilogueISH_SI_SI_NS1D_6thread17LinearCombinationISH_Li1EffLNS1I_9ScaleType4KindE0ELNS_15FloatRoundStyleE2ESH_EENS1_15EpilogueDefaultEEEEEvvEEEEvNT_6ParamsE,"ax",@progbits
	.align	128
.text._ZN7cutlass13device_kernelINS_4gemm6kernel13GemmUniversalIN4cute5tupleIJiiiiEEENS1_10collective13CollectiveMmaINS1_37MainloopSm90TmaGmmaWarpSpecializedFP8ILi7ENS5_IJNS4_1CILi1EEESB_SB_EEENS1_35KernelTmaWarpSpecializedCooperativeEEENS5_IJNSA_ILi128EEESF_SF_EEENS_12float_e5m2_tENS5_IJlSB_lEEESH_SI_NS4_8TiledMMAINS4_8MMA_AtomIJNS4_4SM904GMMA31MMA_64x128x32_F32E5M2E5M2_SS_TNILNSM_7ScaleInE1ELSO_1EEEEEENS4_6LayoutINS5_IJNSA_ILi2EEESB_SB_EEENS5_IJSB_NSA_ILi0EEESU_EEEEENS5_IJNS4_10UnderscoreESX_SX_EEEEENS4_13SM90_TMA_LOADENS4_14ComposedLayoutINS4_7SwizzleILi3ELi4ELi3EEENS4_18smem_ptr_flag_bitsILi8EEENSR_INS5_IJNSA_ILi8EEESF_EEENS5_IJSF_SB_EEEEEEEvNS4_8identityES10_S1A_vS1B_EENS_8epilogue10collective6detail29Sm90TmaWarpSpecializedAdapterINS1E_15DefaultEpilogueISH_SI_SI_NS1D_6thread17LinearCombinationISH_Li1EffLNS1I_9ScaleType4KindE0ELNS_15FloatRoundStyleE2ESH_EENS1_15EpilogueDefaultEEEEEvvEEEEvNT_6ParamsE:
        .type           _ZN7cutlass13device_kernelINS_4gemm6kernel13GemmUniversalIN4cute5tupleIJiiiiEEENS1_10collective13CollectiveMmaINS1_37MainloopSm90TmaGmmaWarpSpecializedFP8ILi7ENS5_IJNS4_1CILi1EEESB_SB_EEENS1_35KernelTmaWarpSpecializedCooperativeEEENS5_IJNSA_ILi128EEESF_SF_EEENS_12float_e5m2_tENS5_IJlSB_lEEESH_SI_NS4_8TiledMMAINS4_8MMA_AtomIJNS4_4SM904GMMA31MMA_64x128x32_F32E5M2E5M2_SS_TNILNSM_7ScaleInE1ELSO_1EEEEEENS4_6LayoutINS5_IJNSA_ILi2EEESB_SB_EEENS5_IJSB_NSA_ILi0EEESU_EEEEENS5_IJNS4_10UnderscoreESX_SX_EEEEENS4_13SM90_TMA_LOADENS4_14ComposedLayoutINS4_7SwizzleILi3ELi4ELi3EEENS4_18smem_ptr_flag_bitsILi8EEENSR_INS5_IJNSA_ILi8EEESF_EEENS5_IJSF_SB_EEEEEEEvNS4_8identityES10_S1A_vS1B_EENS_8epilogue10collective6detail29Sm90TmaWarpSpecializedAdapterINS1E_15DefaultEpilogueISH_SI_SI_NS1D_6thread17LinearCombinationISH_Li1EffLNS1I_9ScaleType4KindE0ELNS_15FloatRoundStyleE2ESH_EENS1_15EpilogueDefaultEEEEEvvEEEEvNT_6ParamsE,@function
        .size           _ZN7cutlass13device_kernelINS_4gemm6kernel13GemmUniversalIN4cute5tupleIJiiiiEEENS1_10collective13CollectiveMmaINS1_37MainloopSm90TmaGmmaWarpSpecializedFP8ILi7ENS5_IJNS4_1CILi1EEESB_SB_EEENS1_35KernelTmaWarpSpecializedCooperativeEEENS5_IJNSA_ILi128EEESF_SF_EEENS_12float_e5m2_tENS5_IJlSB_lEEESH_SI_NS4_8TiledMMAINS4_8MMA_AtomIJNS4_4SM904GMMA31MMA_64x128x32_F32E5M2E5M2_SS_TNILNSM_7ScaleInE1ELSO_1EEEEEENS4_6LayoutINS5_IJNSA_ILi2EEESB_SB_EEENS5_IJSB_NSA_ILi0EEESU_EEEEENS5_IJNS4_10UnderscoreESX_SX_EEEEENS4_13SM90_TMA_LOADENS4_14ComposedLayoutINS4_7SwizzleILi3ELi4ELi3EEENS4_18smem_ptr_flag_bitsILi8EEENSR_INS5_IJNSA_ILi8EEESF_EEENS5_IJSF_SB_EEEEEEEvNS4_8identityES10_S1A_vS1B_EENS_8epilogue10collective6detail29Sm90TmaWarpSpecializedAdapterINS1E_15DefaultEpilogueISH_SI_SI_NS1D_6thread17LinearCombinationISH_Li1EffLNS1I_9ScaleType4KindE0ELNS_15FloatRoundStyleE2ESH_EENS1_15EpilogueDefaultEEEEEvvEEEEvNT_6ParamsE,(.L_x_207 - _ZN7cutlass13device_kernelINS_4gemm6kernel13GemmUniversalIN4cute5tupleIJiiiiEEENS1_10collective13CollectiveMmaINS1_37MainloopSm90TmaGmmaWarpSpecializedFP8ILi7ENS5_IJNS4_1CILi1EEESB_SB_EEENS1_35KernelTmaWarpSpecializedCooperativeEEENS5_IJNSA_ILi128EEESF_SF_EEENS_12float_e5m2_tENS5_IJlSB_lEEESH_SI_NS4_8TiledMMAINS4_8MMA_AtomIJNS4_4SM904GMMA31MMA_64x128x32_F32E5M2E5M2_SS_TNILNSM_7ScaleInE1ELSO_1EEEEEENS4_6LayoutINS5_IJNSA_ILi2EEESB_SB_EEENS5_IJSB_NSA_ILi0EEESU_EEEEENS5_IJNS4_10UnderscoreESX_SX_EEEEENS4_13SM90_TMA_LOADENS4_14ComposedLayoutINS4_7SwizzleILi3ELi4ELi3EEENS4_18smem_ptr_flag_bitsILi8EEENSR_INS5_IJNSA_ILi8EEESF_EEENS5_IJSF_SB_EEEEEEEvNS4_8identityES10_S1A_vS1B_EENS_8epilogue10collective6detail29Sm90TmaWarpSpecializedAdapterINS1E_15DefaultEpilogueISH_SI_SI_NS1D_6thread17LinearCombinationISH_Li1EffLNS1I_9ScaleType4KindE0ELNS_15FloatRoundStyleE2ESH_EENS1_15EpilogueDefaultEEEEEvvEEEEvNT_6ParamsE)
        .other          _ZN7cutlass13device_kernelINS_4gemm6kernel13GemmUniversalIN4cute5tupleIJiiiiEEENS1_10collective13CollectiveMmaINS1_37MainloopSm90TmaGmmaWarpSpecializedFP8ILi7ENS5_IJNS4_1CILi1EEESB_SB_EEENS1_35KernelTmaWarpSpecializedCooperativeEEENS5_IJNSA_ILi128EEESF_SF_EEENS_12float_e5m2_tENS5_IJlSB_lEEESH_SI_NS4_8TiledMMAINS4_8MMA_AtomIJNS4_4SM904GMMA31MMA_64x128x32_F32E5M2E5M2_SS_TNILNSM_7ScaleInE1ELSO_1EEEEEENS4_6LayoutINS5_IJNSA_ILi2EEESB_SB_EEENS5_IJSB_NSA_ILi0EEESU_EEEEENS5_IJNS4_10UnderscoreESX_SX_EEEEENS4_13SM90_TMA_LOADENS4_14ComposedLayoutINS4_7SwizzleILi3ELi4ELi3EEENS4_18smem_ptr_flag_bitsILi8EEENSR_INS5_IJNSA_ILi8EEESF_EEENS5_IJSF_SB_EEEEEEEvNS4_8identityES10_S1A_vS1B_EENS_8epilogue10collective6detail29Sm90TmaWarpSpecializedAdapterINS1E_15DefaultEpilogueISH_SI_SI_NS1D_6thread17LinearCombinationISH_Li1EffLNS1I_9ScaleType4KindE0ELNS_15FloatRoundStyleE2ESH_EENS1_15EpilogueDefaultEEEEEvvEEEEvNT_6ParamsE,@"STO_CUDA_ENTRY STV_DEFAULT"
_ZN7cutlass13device_kernelINS_4gemm6kernel13GemmUniversalIN4cute5tupleIJiiiiEEENS1_10collective13CollectiveMmaINS1_37MainloopSm90TmaGmmaWarpSpecializedFP8ILi7ENS5_IJNS4_1CILi1EEESB_SB_EEENS1_35KernelTmaWarpSpecializedCooperativeEEENS5_IJNSA_ILi128EEESF_SF_EEENS_12float_e5m2_tENS5_IJlSB_lEEESH_SI_NS4_8TiledMMAINS4_8MMA_AtomIJNS4_4SM904GMMA31MMA_64x128x32_F32E5M2E5M2_SS_TNILNSM_7ScaleInE1ELSO_1EEEEEENS4_6LayoutINS5_IJNSA_ILi2EEESB_SB_EEENS5_IJSB_NSA_ILi0EEESU_EEEEENS5_IJNS4_10UnderscoreESX_SX_EEEEENS4_13SM90_TMA_LOADENS4_14ComposedLayoutINS4_7SwizzleILi3ELi4ELi3EEENS4_18smem_ptr_flag_bitsILi8EEENSR_INS5_IJNSA_ILi8EEESF_EEENS5_IJSF_SB_EEEEEEEvNS4_8identityES10_S1A_vS1B_EENS_8epilogue10collective6detail29Sm90TmaWarpSpecializedAdapterINS1E_15DefaultEpilogueISH_SI_SI_NS1D_6thread17LinearCombinationISH_Li1EffLNS1I_9ScaleType4KindE0ELNS_15FloatRoundStyleE2ESH_EENS1_15EpilogueDefaultEEEEEvvEEEEvNT_6ParamsE:
[----:B------:R-:W-:Y:S01]  /*0000*/  LDC R1, c[0x0][0x28] ;  /* 0x00000a00ff017b82 */ /* 0x000fe20000000800 */
[----:B------:R-:W0:Y:S01]  /*0010*/  S2R R0, SR_TID.X ;  /* 0x0000000000007919 */ /* 0x000e220000002100 */
[----:B------:R-:W-:Y:S01]  /*0020*/  ELECT P0, URZ, PT ;  /* 0x00000000003f782f */ /* 0x000fe20003800000 */
[----:B------:R-:W-:Y:S01]  /*0030*/  BSSY B0, `(.L_x_0) ;  /* 0x000000f000007945 */ /* 0x000fe20003800000 */
[--C-:B0-----:R-:W-:Y:S02]  /*0040*/  SHF.R.U32.HI R2, RZ, 0x5, R0.reuse ;  /* 0x00000005ff027819 */ /* 0x101fe40000011600 */
[----:B------:R-:W-:-:S03]  /*0050*/  SHF.R.U32.HI R3, RZ, 0x7, R0 ;  /* 0x00000007ff037819 */ /* 0x000fc60000011600 */
[----:B------:R-:W0:Y:S04]  /*0060*/  SHFL.IDX PT, R5, R2, RZ, 0x1f ;  /* 0x00001fff02057589 */ /* 0x000e2800000e0000 */
[----:B------:R1:W2:Y:S01]  /*0070*/  SHFL.IDX PT, R6, R3, RZ, 0x1f ;  /* 0x00001fff03067589 */ /* 0x0002a200000e0000 */
[----:B0-----:R-:W-:-:S13]  /*0080*/  ISETP.NE.OR P0, PT, R5, RZ, !P0 ;  /* 0x000000ff0500720c */ /* 0x001fda0004705670 */
[----:B-12---:R-:W-:Y:S05]  /*0090*/  @P0 BRA `(.L_x_1) ;  /* 0x0000000000200947 */ /* 0x006fea0003800000 */
[----:B------:R-:W-:Y:S02]  /*00a0*/  ULDC.64 UR4, c[0x0][0x198] ;  /* 0x0000660000047ab9 */ /* 0x000fe40000000a00 */
[----:B------:R-:W-:Y:S02]  /*00b0*/  UIADD3 UR6, UP0, UR4, 0xf0, URZ ;  /* 0x000000f004067890 */ /* 0x000fe4000ff1e03f */
[----:B------:R-:W-:Y:S02]  /*00c0*/  UIADD3 UR4, UP1, UR4, 0x1f0, URZ ;  /* 0x000001f004047890 */ /* 0x000fe4000ff3e03f */
[----:B------:R-:W-:Y:S02]  /*00d0*/  UIADD3.X UR7, URZ, UR5, URZ, UP0, !UPT ;  /* 0x000000053f077290 */ /* 0x000fe400087fe43f */
[----:B------:R-:W-:-:S07]  /*00e0*/  UIADD3.X UR5, URZ, UR5, URZ, UP1, !UPT ;  /* 0x000000053f057290 */ /* 0x000fce0008ffe43f */
[----:B------:R0:W-:Y:S02]  /*00f0*/  UTMACCTL.PF [UR6] ;  /* 0x00000000060079b9 */ /* 0x0001e40008040000 */
[----:B------:R0:W-:Y:S02]  /*0100*/  UTMACCTL.PF [UR4] ;  /* 0x00000000040079b9 */ /* 0x0001e40008040000 */
[----:B0-----:R-:W-:Y:S01]  /*0110*/  NOP ;  /* 0x0000000000007918 */ /* 0x001fe20000000000 */
.L_x_1:
[----:B------:R-:W-:Y:S05]  /*0120*/  BSYNC B0 ;  /* 0x0000000000007941 */ /* 0x000fea0003800000 */
.L_x_0:
[----:B------:R-:W0:Y:S02]  /*0130*/  SHFL.IDX PT, R3, R2, RZ, 0x1f ;  /* 0x00001fff02037589 */ /* 0x000e2400000e0000 */
[----:B0-----:R-:W-:-:S13]  /*0140*/  ISETP.NE.AND P0, PT, R3, RZ, PT ;  /* 0x000000ff0300720c */ /* 0x001fda0003f05270 */
[----:B------:R-:W-:Y:S05]  /*0150*/  @P0 BRA `(.L_x_2) ;  /* 0x0000000000700947 */ /* 0x000fea0003800000 */
[----:B------:R-:W0:Y:S01]  /*0160*/  S2UR UR8, SR_CgaCtaId ;  /* 0x00000000000879c3 */ /* 0x000e220000008800 */
[----:B------:R-:W-:Y:S01]  /*0170*/  UMOV UR4, 0x400 ;  /* 0x0000040000047882 */ /* 0x000fe20000000000 */
[----:B------:R-:W-:Y:S01]  /*0180*/  UMOV UR5, 0x1 ;  /* 0x0000000100057882 */ /* 0x000fe20000000000 */
[----:B------:R-:W-:Y:S01]  /*0190*/  UMOV UR6, 0x100 ;  /* 0x0000010000067882 */ /* 0x000fe20000000000 */
[----:B------:R-:W-:Y:S01]  /*01a0*/  ELECT P0, URZ, PT ;  /* 0x00000000003f782f */ /* 0x000fe20003800000 */
[----:B------:R-:W-:-:S04]  /*01b0*/  UIADD3 UR6, -UR6, 0x100000, URZ ;  /* 0x0010000006067890 */ /* 0x000fc8000fffe13f */
[----:B------:R-:W-:Y:S02]  /*01c0*/  USHF.L.U32 UR7, UR6, 0xb, URZ ;  /* 0x0000000b06077899 */ /* 0x000fe4000800063f */
[----:B------:R-:W-:Y:S02]  /*01d0*/  USHF.L.U32 UR6, UR6, 0x1, URZ ;  /* 0x0000000106067899 */ /* 0x000fe4000800063f */
[----:B0-----:R-:W-:Y:S02]  /*01e0*/  ULEA UR8, UR8, UR4, 0x18 ;  /* 0x0000000408087291 */ /* 0x001fe4000f8ec03f */
[----:B------:R-:W-:-:S04]  /*01f0*/  UIADD3 UR4, -UR5, 0x100000, URZ ;  /* 0x0010000005047890 */ /* 0x000fc8000fffe13f */
[----:B------:R-:W-:Y:S02]  /*0200*/  USHF.L.U32 UR5, UR4, 0xb, URZ ;  /* 0x0000000b04057899 */ /* 0x000fe4000800063f */
[----:B------:R-:W-:Y:S01]  /*0210*/  USHF.L.U32 UR4, UR4, 0x1, URZ ;  /* 0x0000000104047899 */ /* 0x000fe2000800063f */
[----:B------:R-:W0:Y:S11]  /*0220*/  FENCE.VIEW.ASYNC.S ;  /* 0x00000000000073c6 */ /* 0x000e360000000000 */
[----:B0-----:R0:W1:Y:S01]  /*0230*/  SYNCS.EXCH.64 URZ, [UR8], UR4 ;  /* 0x00000004083f75b2 */ /* 0x0010620008000100 */
[----:B------:R0:W2:Y:S01]  /*0240*/  SYNCS.EXCH.64 URZ, [UR8+0x38], UR6 ;  /* 0x00003806083f75b2 */ /* 0x0000a20008000100 */
[----:B------:R0:W3:Y:S01]  /*0250*/  SYNCS.EXCH.64 URZ, [UR8+0x8], UR4 ;  /* 0x00000804083f75b2 */ /* 0x0000e20008000100 */
[----:B------:R0:W4:Y:S01]  /*0260*/  SYNCS.EXCH.64 URZ, [UR8+0x40], UR6 ;  /* 0x00004006083f75b2 */ /* 0x0001220008000100 */
[----:B------:R0:W0:Y:S01]  /*0270*/  SYNCS.EXCH.64 URZ, [UR8+0x10], UR4 ;  /* 0x00001004083f75b2 */ /* 0x0000220008000100 */
        /* <DEDUP_REMOVED lines=9> */
[----:B------:R-:W-:Y:S01]  /*0310*/  NOP ;  /* 0x0000000000007918 */ /* 0x000fe20000000000 */
.L_x_2:
[----:B------:R-:W5:Y:S01]  /*0320*/  SHFL.IDX PT, R2, R2, RZ, 0x1f ;  /* 0x00001fff02027589 */ /* 0x000f6200000e0000 */
[----:B------:R-:W1:Y:S01]  /*0330*/  LDC R3, c[0x0][0x65c] ;  /* 0x00019700ff037b82 */ /* 0x000e620000000800 */
[----:B------:R-:W-:Y:S02]  /*0340*/  ELECT P0, URZ, PT ;  /* 0x00000000003f782f */ /* 0x000fe40003800000 */
[----:B------:R-:W-:Y:S01]  /*0350*/  SHF.R.S32.HI R4, RZ, 0x1f, R5 ;  /* 0x0000001fff047819 */ /* 0x000fe20000011405 */
[----:B------:R-:W2:Y:S01]  /*0360*/  S2R R10, SR_CTAID.Y ;  /* 0x00000000000a7919 */ /* 0x000ea20000002600 */
[----:B0-----:R-:W-:Y:S01]  /*0370*/  UMOV UR4, 0x20 ;  /* 0x0000002000047882 */ /* 0x001fe20000000000 */
[C---:B------:R-:W-:Y:S01]  /*0380*/  ISETP.NE.AND P3, PT, R6.reuse, RZ, PT ;  /* 0x000000ff0600720c */ /* 0x040fe20003f65270 */
[----:B------:R-:W-:Y:S01]  /*0390*/  VIADD R11, R6, 0xffffffff ;  /* 0xffffffff060b7836 */ /* 0x000fe20000000000 */
[----:B------:R-:W0:Y:S01]  /*03a0*/  S2R R8, SR_CTAID.X ;  /* 0x0000000000087919 */ /* 0x000e220000002500 */
[----:B------:R-:W-:Y:S01]  /*03b0*/  LEA.HI R4, R4, R5, RZ, 0x2 ;  /* 0x0000000504047211 */ /* 0x000fe200078f10ff */
[----:B------:R-:W-:Y:S01]  /*03c0*/  NOP ;  /* 0x0000000000007918 */ /* 0x000fe20000000000 */
[----:B------:R-:W-:Y:S01]  /*03d0*/  NOP ;  /* 0x0000000000007918 */ /* 0x000fe20000000000 */
[----:B------:R-:W-:-:S02]  /*03e0*/  ISETP.GE.U32.AND P1, PT, R11, 0x2, PT ;  /* 0x000000020b00780c */ /* 0x000fc40003f26070 */
[----:B------:R-:W-:-:S05]  /*03f0*/  LOP3.LUT R4, R4, 0xfffffffc, RZ, 0xc0, !PT ;  /* 0xfffffffc04047812 */ /* 0x000fca00078ec0ff */
[----:B------:R-:W-:Y:S01]  /*0400*/  IMAD.IADD R5, R5, 0x1, -R4 ;  /* 0x0000000105057824 */ /* 0x000fe200078e0a04 */
[----:B-----5:R-:W-:Y:S02]  /*0410*/  ISETP.NE.OR P0, PT, R2, RZ, !P0 ;  /* 0x000000ff0200720c */ /* 0x020fe40004705670 */
[----:B-1----:R-:W-:-:S11]  /*0420*/  ISETP.NE.AND P2, PT, R3, 0x1, PT ;  /* 0x000000010300780c */ /* 0x002fd60003f45270 */
[----:B------:R-:W-:Y:S01]  /*0430*/  VOTEU.ALL UP0, P0 ;  /* 0x00000000003f7886 */ /* 0x000fe20000000000 */
[----:B------:R-:W-:Y:S01]  /*0440*/  VOTEU.ALL UP1, P0 ;  /* 0x00000000003f7886 */ /* 0x000fe20000020000 */
[----:B------:R-:W0:Y:S01]  /*0450*/  @P2 LDC R9, c[0x0][0x10] ;  /* 0x00000400ff092b82 */ /* 0x000e220000000800 */
[----:B--2---:R-:W-:Y:S02]  /*0460*/  @P2 IMAD.MOV.U32 R2, RZ, RZ, R10 ;  /* 0x000000ffff022224 */ /* 0x004fe400078e000a */
[----:B------:R-:W-:Y:S01]  /*0470*/  @!UP0 UMOV UR6, 0x400 ;  /* 0x0000040000068882 */ /* 0x000fe20000000000 */
[----:B------:R-:W-:-:S04]  /*0480*/  @!UP0 UIADD3 UR4, -UR4, 0x100000, URZ ;  /* 0x0010000004048890 */ /* 0x000fc8000fffe13f */
[----:B------:R-:W-:Y:S02]  /*0490*/  @!UP0 USHF.L.U32 UR5, UR4, 0xb, URZ ;  /* 0x0000000b04058899 */ /* 0x000fe4000800063f */
[----:B------:R-:W-:Y:S01]  /*04a0*/  @!UP0 USHF.L.U32 UR4, UR4, 0x1, URZ ;  /* 0x0000000104048899 */ /* 0x000fe2000800063f */
[----:B------:R-:W-:Y:S02]  /*04b0*/  @P2 IMAD.MOV.U32 R3, RZ, RZ, RZ ;  /* 0x000000ffff032224 */ /* 0x000fe400078e00ff */
[----:B------:R-:W-:Y:S01]  /*04c0*/  @P2 IMAD.MOV.U32 R13, RZ, RZ, RZ ;  /* 0x000000ffff0d2224 */ /* 0x000fe200078e00ff */
[----:B------:R-:W1:Y:S08]  /*04d0*/  @!UP0 S2UR UR7, SR_CgaCtaId ;  /* 0x00000000000789c3 */ /* 0x000e700000008800 */
[----:B------:R-:W2:Y:S01]  /*04e0*/  @!P2 LDC R7, c[0x0][0xc] ;  /* 0x00000300ff07ab82 */ /* 0x000ea20000000800 */
[----:B0-----:R-:W-:-:S04]  /*04f0*/  @P2 IMAD.WIDE.U32 R2, R8, R9, R2 ;  /* 0x0000000908022225 */ /* 0x001fc800078e0002 */
[----:B------:R-:W-:Y:S02]  /*0500*/  IMAD.MOV.U32 R9, RZ, RZ, RZ ;  /* 0x000000ffff097224 */ /* 0x000fe400078e00ff */
[----:B------:R-:W-:Y:S01]  /*0510*/  @P2 IMAD.IADD R3, R3, 0x1, R13 ;  /* 0x0000000103032824 */ /* 0x000fe200078e020d */
[----:B-1----:R-:W-:Y:S01]  /*0520*/  @!UP0 ULEA UR6, UR7, UR6, 0x18 ;  /* 0x0000000607068291 */ /* 0x002fe2000f8ec03f */
[----:B------:R-:W-:Y:S01]  /*0530*/  VOTEU.ALL UP0, P0 ;  /* 0x00000000003f7886 */ /* 0x000fe20000000000 */
[----:B------:R-:W-:-:S04]  /*0540*/  ISETP.NE.AND P0, PT, R5, 0x3, PT ;  /* 0x000000030500780c */ /* 0x000fc80003f05270 */
[----:B------:R-:W-:-:S04]  /*0550*/  ISETP.EQ.OR P0, PT, R5, RZ, !P0 ;  /* 0x000000ff0500720c */ /* 0x000fc80004702670 */
[----:B------:R-:W-:Y:S01]  /*0560*/  ISETP.EQ.AND P0, PT, R6, RZ, P0 ;  /* 0x000000ff0600720c */ /* 0x000fe20000702270 */
[----:B------:R-:W0:Y:S02]  /*0570*/  FENCE.VIEW.ASYNC.S ;  /* 0x00000000000073c6 */ /* 0x000e240000000000 */
[----:B0-----:R0:W3:Y:S01]  /*0580*/  @!UP0 SYNCS.EXCH.64 URZ, [UR6+0x80], UR4 ;  /* 0x00008004063f85b2 */ /* 0x0010e20008000100 */
[----:B--2---:R-:W-:Y:S01]  /*0590*/  @!P2 IMAD.WIDE.U32 R6, R7, R10, R8 ;  /* 0x0000000a0706a225 */ /* 0x004fe200078e0008 */
[----:B------:R-:W-:-:S03]  /*05a0*/  SEL R4, RZ, 0x1, !P0 ;  /* 0x00000001ff047807 */ /* 0x000fc60004000000 */
[----:B------:R-:W-:Y:S02]  /*05b0*/  @!P2 IMAD.MOV.U32 R2, RZ, RZ, R6 ;  /* 0x000000ffff02a224 */ /* 0x000fe400078e0006 */
[----:B------:R-:W-:Y:S01]  /*05c0*/  @!P2 IMAD.MOV.U32 R3, RZ, RZ, R7 ;  /* 0x000000ffff03a224 */ /* 0x000fe200078e0007 */
[----:B------:R-:W-:Y:S01]  /*05d0*/  SEL R4, R4, 0x2, P1 ;  /* 0x0000000204047807 */ /* 0x000fe20000800000 */
[----:B------:R0:W3:Y:S01]  /*05e0*/  @!UP1 SYNCS.EXCH.64 URZ, [UR6+0x88], UR4 ;  /* 0x00008804063f95b2 */ /* 0x0000e20008000100 */
[----:B------:R-:W-:Y:S01]  /*05f0*/  NOP ;  /* 0x0000000000007918 */ /* 0x000fe20000000000 */
[----:B---34-:R-:W-:Y:S06]  /*0600*/  BAR.SYNC.DEFER_BLOCKING 0x0 ;  /* 0x0000000000007b1d */ /* 0x018fec0000010000 */
[----:B------:R-:W-:Y:S05]  /*0610*/  @!P3 BRA `(.L_x_3) ;  /* 0x0000007400ccb947 */ /* 0x000fea0003800000 */
[----:B------:R-:W-:-:S13]  /*0620*/  ISETP.GT.U32.AND P0, PT, R11, 0x1, PT ;  /* 0x000000010b00780c */ /* 0x000fda0003f04070 */
[----:B0-----:R-:W-:Y:S05]  /*0630*/  @P0 EXIT ;  /* 0x000000000000094d */ /* 0x001fea0003800000 */
[----:B------:R-:W-:Y:S01]  /*0640*/  ULDC.64 UR4, c[0x0][0x650] ;  /* 0x0001940000047ab9 */ /* 0x000fe20000000a00 */
[----:B------:R-:W-:Y:S01]  /*0650*/  PRMT R12, RZ, 0x7610, R12 ;  /* 0x00007610ff0c7816 */ /* 0x000fe2000000000c */
[----:B------:R-:W-:Y:S01]  /*0660*/  IMAD.MOV.U32 R6, RZ, RZ, -0x1 ;  /* 0xffffffffff067424 */ /* 0x000fe200078e00ff */
[----:B------:R-:W-:Y:S01]  /*0670*/  ISETP.GE.U32.AND P0, PT, R2, UR4, PT ;  /* 0x0000000402007c0c */ /* 0x000fe2000bf06070 */
[----:B------:R-:W-:Y:S02]  /*0680*/  IMAD.MOV.U32 R7, RZ, RZ, -0x1 ;  /* 0xffffffffff077424 */ /* 0x000fe400078e00ff */
[----:B------:R-:W-:Y:S01]  /*0690*/  IMAD.MOV.U32 R5, RZ, RZ, -0x1 ;  /* 0xffffffffff057424 */ /* 0x000fe200078e00ff */
[----:B------:R-:W-:-:S13]  /*06a0*/  ISETP.GE.U32.AND.EX P0, PT, R3, UR5, PT, P0 ;  /* 0x0000000503007c0c */ /* 0x000fda000bf06100 */
[----:B------:R-:W-:Y:S05]  /*06b0*/  @P0 BRA `(.L_x_4) ;  /* 0x00000004005c0947 */ /* 0x000fea0003800000 */
[----:B------:R-:W0:Y:S01]  /*06c0*/  LDC.64 R16, c[0x0][0x628] ;  /* 0x00018a00ff107b82 */ /* 0x000e220000000a00 */
[----:B------:R-:W-:Y:S02]  /*06d0*/  IMAD.MOV.U32 R6, RZ, RZ, R2 ;  /* 0x000000ffff067224 */ /* 0x000fe400078e0002 */
[----:B------:R-:W-:-:S05]  /*06e0*/  IMAD.MOV.U32 R7, RZ, RZ, R3 ;  /* 0x000000ffff077224 */ /* 0x000fca00078e0003 */
[----:B------:R-:W1:Y:S08]  /*06f0*/  LDC R18, c[0x0][0x630] ;  /* 0x00018c00ff127b82 */ /* 0x000e700000000800 */
[----:B------:R-:W2:Y:S01]  /*0700*/  LDC.64 R20, c[0x0][0x620] ;  /* 0x00018800ff147b82 */ /* 0x000ea20000000a00 */
[----:B0-----:R-:W-:-:S04]  /*0710*/  ISETP.NE.U32.AND P0, PT, R16, RZ, PT ;  /* 0x000000ff1000720c */ /* 0x001fc80003f05070 */
[----:B------:R-:W-:-:S13]  /*0720*/  ISETP.NE.AND.EX P0, PT, R17, RZ, PT, P0 ;  /* 0x000000ff1100720c */ /* 0x000fda0003f05300 */
[----:B-12---:R-:W-:Y:S05]  /*0730*/  @!P0 BRA `(.L_x_5) ;  /* 0x0000000000288947 */ /* 0x006fea0003800000 */
[----:B------:R-:W0:Y:S02]  /*0740*/  LDC R5, c[0x0][0x634] ;  /* 0x00018d00ff057b82 */ /* 0x000e240000000800 */
[----:B0-----:R-:W-:-:S05]  /*0750*/  IADD3 R5, P0, R2, R5, RZ ;  /* 0x0000000502057210 */ /* 0x001fca0007f1e0ff */
[----:B------:R-:W-:-:S04]  /*0760*/  IMAD.X R11, RZ, RZ, R3, P0 ;  /* 0x000000ffff0b7224 */ /* 0x000fc800000e0603 */
[----:B------:R-:W-:-:S04]  /*0770*/  IMAD.WIDE.U32 R6, R11, R16, RZ ;  /* 0x000000100b067225 */ /* 0x000fc800078e00ff */
[----:B------:R-:W-:-:S04]  /*0780*/  IMAD.WIDE.U32 R12, P0, R5, R17, R6 ;  /* 0x00000011050c7225 */ /* 0x000fc80007800006 */
[----:B------:R-:W-:-:S04]  /*0790*/  IMAD.WIDE.U32 R6, R5, R16, RZ ;  /* 0x0000001005067225 */ /* 0x000fc800078e00ff */
[----:B------:R-:W-:Y:S01]  /*07a0*/  IMAD.X R15, RZ, RZ, RZ, P0 ;  /* 0x000000ffff0f7224 */ /* 0x000fe200000e06ff */
[----:B------:R-:W-:Y:S01]  /*07b0*/  IADD3 RZ, P0, R7, R12, RZ ;  /* 0x0000000c07ff7210 */ /* 0x000fe20007f1e0ff */
[----:B------:R-:W-:-:S04]  /*07c0*/  IMAD.MOV.U32 R14, RZ, RZ, R13 ;  /* 0x000000ffff0e7224 */ /* 0x000fc800078e000d */
[----:B------:R-:W-:-:S08]  /*07d0*/  IMAD.WIDE.U32.X R6, R11, R17, R14, P0 ;  /* 0x000000110b067225 */ /* 0x000fd000000e040e */
.L_x_5:
[--C-:B------:R-:W-:Y:S01]  /*07e0*/  SHF.R.U64 R26, R6, R18, R7.reuse ;  /* 0x00000012061a7219 */ /* 0x100fe20000001207 */
[----:B------:R-:W0:Y:S01]  /*07f0*/  LDC.64 R22, c[0x0][0x640] ;  /* 0x00019000ff167b82 */ /* 0x000e220000000a00 */
[----:B------:R-:W-:Y:S01]  /*0800*/  I2FP.F32.U32 R5, R8 ;  /* 0x0000000800057245 */ /* 0x000fe20000201000 */
[----:B------:R-:W-:Y:S01]  /*0810*/  ULDC UR4, c[0x0][0x150] ;  /* 0x0000540000047ab9 */ /* 0x000fe20000000800 */
[----:B------:R-:W-:Y:S02]  /*0820*/  SHF.R.U32.HI R6, RZ, R18, R7 ;  /* 0x00000012ff067219 */ /* 0x000fe40000011607 */
[----:B------:R-:W-:Y:S01]  /*0830*/  IADD3 R11, P0, RZ, -R26, RZ ;  /* 0x8000001aff0b7210 */ /* 0x000fe20007f1e0ff */
[----:B------:R-:W-:Y:S01]  /*0840*/  FMUL R5, R5, UR4 ;  /* 0x0000000405057c20 */ /* 0x000fe20008400000 */
[----:B------:R-:W-:Y:S01]  /*0850*/  ULDC UR4, c[0x0][0x154] ;  /* 0x0000550000047ab9 */ /* 0x000fe20000000800 */
[----:B------:R-:W1:Y:S02]  /*0860*/  LDC R14, c[0x0][0x618] ;  /* 0x00018600ff0e7b82 */ /* 0x000e640000000800 */
[----:B------:R-:W-:-:S02]  /*0870*/  IMAD.X R13, RZ, RZ, ~R6, P0 ;  /* 0x000000ffff0d7224 */ /* 0x000fc400000e0e06 */
[----:B------:R-:W2:Y:S01]  /*0880*/  F2I.U32.TRUNC.NTZ R5, R5 ;  /* 0x0000000500057305 */ /* 0x000ea2000020f000 */
[----:B------:R-:W-:-:S03]  /*0890*/  IMAD.WIDE.U32 R6, R11, R20, R2 ;  /* 0x000000140b067225 */ /* 0x000fc600078e0002 */
[----:B------:R-:W3:Y:S01]  /*08a0*/  LDC R9, c[0x0][0x144] ;  /* 0x00005100ff097b82 */ /* 0x000ee20000000800 */
[----:B------:R-:W-:-:S04]  /*08b0*/  IMAD R12, R13, R20, RZ ;  /* 0x000000140d0c7224 */ /* 0x000fc800078e02ff */
[----:B------:R-:W-:Y:S02]  /*08c0*/  IMAD R11, R11, R21, R12 ;  /* 0x000000150b0b7224 */ /* 0x000fe400078e020c */
[----:B------:R-:W-:Y:S01]  /*08d0*/  IMAD.MOV.U32 R12, RZ, RZ, 0x1 ;  /* 0x00000001ff0c7424 */ /* 0x000fe200078e00ff */
[----:B------:R-:W4:Y:S01]  /*08e0*/  LDC R18, c[0x0][0x608] ;  /* 0x00018200ff127b82 */ /* 0x000f220000000800 */
[----:B------:R-:W-:Y:S01]  /*08f0*/  IMAD.IADD R11, R7, 0x1, R11 ;  /* 0x00000001070b7824 */ /* 0x000fe200078e020b */
[----:B0-----:R-:W-:Y:S01]  /*0900*/  ISETP.NE.U32.AND P0, PT, R22, RZ, PT ;  /* 0x000000ff1600720c */ /* 0x001fe20003f05070 */
[----:B--2---:R-:W-:-:S03]  /*0910*/  IMAD.MOV R7, RZ, RZ, -R5 ;  /* 0x000000ffff077224 */ /* 0x004fc600078e0a05 */
[----:B------:R-:W-:Y:S02]  /*0920*/  ISETP.NE.AND.EX P0, PT, R23, RZ, PT, P0 ;  /* 0x000000ff1700720c */ /* 0x000fe40003f05300 */
[----:B------:R-:W0:Y:S01]  /*0930*/  LDC R13, c[0x0][0x658] ;  /* 0x00019600ff0d7b82 */ /* 0x000e220000000800 */
[--C-:B-1----:R-:W-:Y:S02]  /*0940*/  SHF.R.U64 R16, R6, R14, R11.reuse ;  /* 0x0000000e06107219 */ /* 0x102fe4000000120b */
[----:B------:R-:W-:Y:S02]  /*0950*/  I2FP.F32.U32 R6, R10 ;  /* 0x0000000a00067245 */ /* 0x000fe40000201000 */
[----:B------:R-:W-:-:S03]  /*0960*/  SHF.R.U32.HI R11, RZ, R14, R11 ;  /* 0x0000000eff0b7219 */ /* 0x000fc6000001160b */
[----:B------:R-:W1:Y:S01]  /*0970*/  LDC R17, c[0x0][0x148] ;  /* 0x00005200ff117b82 */ /* 0x000e620000000800 */
[----:B---3--:R-:W-:Y:S02]  /*0980*/  IMAD R5, R9, R7, R8 ;  /* 0x0000000709057224 */ /* 0x008fe400078e0208 */
[----:B------:R-:W-:Y:S01]  /*0990*/  FMUL R7, R6, UR4 ;  /* 0x0000000406077c20 */ /* 0x000fe20008400000 */
[----:B------:R-:W-:-:S03]  /*09a0*/  IMAD.MOV.U32 R6, RZ, RZ, -0x1 ;  /* 0xffffffffff067424 */ /* 0x000fc600078e00ff */
[----:B------:R2:W3:Y:S01]  /*09b0*/  F2I.U32.TRUNC.NTZ R15, R7 ;  /* 0x00000007000f7305 */ /* 0x0004e2000020f000 */
[----:B------:R-:W1:Y:S01]  /*09c0*/  LDC R21, c[0x0][0x600] ;  /* 0x00018000ff157b82 */ /* 0x000e620000000800 */
[-CC-:B----4-:R-:W-:Y:S02]  /*09d0*/  SHF.R.U64 R27, R16, R18.reuse, R11.reuse ;  /* 0x00000012101b7219 */ /* 0x190fe4000000120b */
[----:B------:R-:W-:-:S05]  /*09e0*/  SHF.R.U32.HI R8, RZ, R18, R11 ;  /* 0x00000012ff087219 */ /* 0x000fca000001160b */
[----:B------:R-:W4:Y:S01]  /*09f0*/  LDC R20, c[0x0][0x648] ;  /* 0x00019200ff147b82 */ /* 0x000f220000000800 */
[-CC-:B0-----:R-:W-:Y:S02]  /*0a00*/  SHF.R.U64 R18, R27, R13.reuse, R8.reuse ;  /* 0x0000000d1b127219 */ /* 0x181fe40000001208 */
[-C--:B------:R-:W-:Y:S02]  /*0a10*/  SHF.L.U32 R6, R6, R13.reuse, RZ ;  /* 0x0000000d06067219 */ /* 0x080fe400000006ff */
[-C--:B------:R-:W-:Y:S02]  /*0a20*/  SHF.R.U32.HI R8, RZ, R13.reuse, R8 ;  /* 0x0000000dff087219 */ /* 0x080fe40000011608 */
[----:B------:R-:W-:Y:S01]  /*0a30*/  LOP3.LUT R14, RZ, R6, RZ, 0x33, !PT ;  /* 0x00000006ff0e7212 */ /* 0x000fe200078e33ff */
[----:B------:R-:W0:Y:S01]  /*0a40*/  LDC R25, c[0x0][0x638] ;  /* 0x00018e00ff197b82 */ /* 0x000e220000000800 */
[----:B------:R-:W-:Y:S01]  /*0a50*/  SHF.L.U32 R11, R12, R13, RZ ;  /* 0x0000000d0c0b7219 */ /* 0x000fe200000006ff */
[----:B------:R-:W-:-:S02]  /*0a60*/  IMAD.MOV.U32 R6, RZ, RZ, R18 ;  /* 0x000000ffff067224 */ /* 0x000fc400078e0012 */
[----:B--2---:R-:W-:-:S04]  /*0a70*/  IMAD.MOV.U32 R7, RZ, RZ, R8 ;  /* 0x000000ffff077224 */ /* 0x004fc800078e0008 */
[----:B------:R-:W2:Y:S01]  /*0a80*/  LDC R24, c[0x0][0x610] ;  /* 0x00018400ff187b82 */ /* 0x000ea20000000800 */
[----:B---3--:R-:W-:Y:S05]  /*0a90*/  @!P0 BRA `(.L_x_6) ;  /* 0x0000000000288947 */ /* 0x008fea0003800000 */
[----:B------:R-:W3:Y:S02]  /*0aa0*/  LDC R13, c[0x0][0x64c] ;  /* 0x00019300ff0d7b82 */ /* 0x000ee40000000800 */
[----:B---3--:R-:W-:-:S05]  /*0ab0*/  IADD3 R13, P0, R18, R13, RZ ;  /* 0x0000000d120d7210 */ /* 0x008fca0007f1e0ff */
        /* <DEDUP_REMOVED lines=8> */
.L_x_6:
[----:B----4-:R-:W-:Y:S01]  /*0b40*/  SHF.R.U64 R6, R6, R20, R7 ;  /* 0x0000001406067219 */ /* 0x010fe20000001207 */
[----:B-1----:R-:W-:Y:S01]  /*0b50*/  VIADD R7, R21, 0xffffffff ;  /* 0xffffffff15077836 */ /* 0x002fe20000000000 */
[----:B------:R-:W-:Y:S01]  /*0b60*/  LOP3.LUT R14, R27, R14, RZ, 0xc0, !PT ;  /* 0x0000000e1b0e7212 */ /* 0x000fe200078ec0ff */
[----:B------:R-:W-:Y:S02]  /*0b70*/  IMAD.MOV R15, RZ, RZ, -R15 ;  /* 0x000000ffff0f7224 */ /* 0x000fe400078e0a0f */
[----:B------:R-:W-:Y:S01]  /*0b80*/  IMAD.MOV R8, RZ, RZ, -R6 ;  /* 0x000000ffff087224 */ /* 0x000fe200078e0a06 */
[----:B------:R-:W-:Y:S01]  /*0b90*/  LOP3.LUT R7, R16, R7, RZ, 0xc0, !PT ;  /* 0x0000000710077212 */ /* 0x000fe200078ec0ff */
[----:B------:R-:W-:Y:S02]  /*0ba0*/  IMAD R14, R11, R6, R14 ;  /* 0x000000060b0e7224 */ /* 0x000fe400078e020e */
[----:B------:R-:W-:Y:S02]  /*0bb0*/  @P2 IMAD R5, R17, R15, R10 ;  /* 0x0000000f11052224 */ /* 0x000fe400078e020a */
[----:B0-----:R-:W-:-:S02]  /*0bc0*/  IMAD R6, R8, R25, R18 ;  /* 0x0000001908067224 */ /* 0x001fc400078e0212 */
[----:B--2---:R-:W-:Y:S02]  /*0bd0*/  IMAD R5, R14, R24, R5 ;  /* 0x000000180e057224 */ /* 0x004fe400078e0205 */
[----:B------:R-:W-:Y:S02]  /*0be0*/  IMAD R6, R6, R21, R7 ;  /* 0x0000001506067224 */ /* 0x000fe400078e0207 */
[----:B------:R-:W-:-:S03]  /*0bf0*/  IMAD.MOV.U32 R12, RZ, RZ, 0x1 ;  /* 0x00000001ff0c7424 */ /* 0x000fc600078e00ff */
[----:B------:R-:W-:Y:S02]  /*0c00*/  SEL R7, R6, R5, !P2 ;  /* 0x0000000506077207 */ /* 0x000fe40005000000 */
[----:B------:R-:W-:Y:S01]  /*0c10*/  SEL R6, R5, R6, !P2 ;  /* 0x0000000605067207 */ /* 0x000fe20005000000 */
[----:B------:R-:W-:-:S07]  /*0c20*/  IMAD.MOV.U32 R5, RZ, RZ, R26 ;  /* 0x000000ffff057224 */ /* 0x000fce00078e001a */
.L_x_4:
[----:B------:R-:W-:-:S08]  /*0c30*/  NOP ;  /* 0x0000000000007918 */ /* 0x000fd00000000000 */
[----:B------:R-:W0:Y:S02]  /*0c40*/  USETMAXREG.TRY_ALLOC.CTAPOOL UP0, 0xe8 ;  /* 0x000000e8000079c8 */ /* 0x000e240008000600 */
[----:B0-----:R-:W-:-:S13]  /*0c50*/  PLOP3.LUT P0, PT, PT, PT, UP0, 0x80, 0x0 ;  /* 0x000000000000781c */ /* 0x001fda0003f0f008 */
[----:B------:R-:W-:Y:S05]  /*0c60*/  @!P0 BRA `(.L_x_4) ;  /* 0xfffffffc00f08947 */ /* 0x000fea000383ffff */
[----:B------:R-:W-:Y:S01]  /*0c70*/  ULDC.64 UR4, c[0x0][0x598] ;  /* 0x0001660000047ab9 */ /* 0x000fe20000000a00 */
[----:B------:R-:W-:Y:S01]  /*0c80*/  ULDC.64 UR16, c[0x0][0x208] ;  /* 0x0000820000107ab9 */ /* 0x000fe20000000a00 */
[----:B------:R-:W-:-:S04]  /*0c90*/  ISETP.NE.U32.AND P0, PT, RZ, UR4, PT ;  /* 0x00000004ff007c0c */ /* 0x000fc8000bf05070 */
[----:B------:R-:W-:-:S13]  /*0ca0*/  ISETP.NE.AND.EX P0, PT, RZ, UR5, PT, P0 ;  /* 0x00000005ff007c0c */ /* 0x000fda000bf05300 */
[----:B------:R-:W-:Y:S05]  /*0cb0*/  @!P0 BRA `(.L_x_7) ;  /* 0x00000000001c8947 */ /* 0x000fea0003800000 */
[----:B------:R-:W0:Y:S02]  /*0cc0*/  LDC.64 R8, c[0x0][0x598] ;  /* 0x00016600ff087b82 */ /* 0x000e240000000a00 */
[----:B0-----:R-:W2:Y:S02]  /*0cd0*/  LDG.E.64 R8, desc[UR16][R8.64] ;  /* 0x0000001008087981 */ /* 0x001ea4000c1e1b00 */
[----:B--2---:R-:W-:-:S04]  /*0ce0*/  ISETP.NE.U32.AND P0, PT, R8, RZ, PT ;  /* 0x000000ff0800720c */ /* 0x004fc80003f05070 */
[----:B------:R-:W-:-:S13]  /*0cf0*/  ISETP.NE.AND.EX P0, PT, R9, RZ, PT, P0 ;  /* 0x000000ff0900720c */ /* 0x000fda0003f05300 */
[----:B------:R-:W-:Y:S05]  /*0d00*/  @!P0 BRA `(.L_x_7) ;  /* 0x0000000000088947 */ /* 0x000fea0003800000 */
[----:B------:R0:W5:Y:S01]  /*0d10*/  LD.E R8, desc[UR16][R8.64] ;  /* 0x0000001008087980 */ /* 0x000162000c101900 */
[----:B------:R-:W-:Y:S05]  /*0d20*/  BRA `(.L_x_8) ;  /* 0x0000000000207947 */ /* 0x000fea0003800000 */
.L_x_7:
[----:B------:R-:W-:Y:S02]  /*0d30*/  ULDC.64 UR4, c[0x0][0x588] ;  /* 0x0001620000047ab9 */ /* 0x000fe40000000a00 */
[----:B------:R-:W-:-:S04]  /*0d40*/  ISETP.NE.U32.AND P0, PT, RZ, UR4, PT ;  /* 0x00000004ff007c0c */ /* 0x000fc8000bf05070 */
[----:B------:R-:W-:-:S13]  /*0d50*/  ISETP.NE.AND.EX P0, PT, RZ, UR5, PT, P0 ;  /* 0x00000005ff007c0c */ /* 0x000fda000bf05300 */
[----:B------:R-:W-:Y:S05]  /*0d60*/  @!P0 BRA `(.L_x_9) ;  /* 0x00000000000c8947 */ /* 0x000fea0003800000 */
[----:B------:R-:W0:Y:S02]  /*0d70*/  LDC.64 R8, c[0x0][0x588] ;  /* 0x00016200ff087b82 */ /* 0x000e240000000a00 */
[----:B0-----:R1:W5:Y:S01]  /*0d80*/  LDG.E R8, desc[UR16][R8.64] ;  /* 0x0000001008087981 */ /* 0x001362000c1e1900 */
[----:B------:R-:W-:Y:S05]  /*0d90*/  BRA `(.L_x_8) ;  /* 0x0000000000047947 */ /* 0x000fea0003800000 */
.L_x_9:
[----:B------:R-:W2:Y:S02]  /*0da0*/  LDC R8, c[0x0][0x580] ;  /* 0x00016000ff087b82 */ /* 0x000ea40000000800 */
.L_x_8:
[----:B------:R-:W-:Y:S02]  /*0db0*/  ULDC.64 UR4, c[0x0][0x5a0] ;  /* 0x0001680000047ab9 */ /* 0x000fe40000000a00 */
[----:B------:R-:W-:-:S04]  /*0dc0*/  ISETP.NE.U32.AND P0, PT, RZ, UR4, PT ;  /* 0x00000004ff007c0c */ /* 0x000fc8000bf05070 */
[----:B------:R-:W-:-:S13]  /*0dd0*/  ISETP.NE.AND.EX P0, PT, RZ, UR5, PT, P0 ;  /* 0x00000005ff007c0c */ /* 0x000fda000bf05300 */
[----:B------:R-:W-:Y:S05]  /*0de0*/  @!P0 BRA `(.L_x_10) ;  /* 0x00000000001c8947 */ /* 0x000fea0003800000 */
[----:B------:R-:W3:Y:S02]  /*0df0*/  LDC.64 R10, c[0x0][0x5a0] ;  /* 0x00016800ff0a7b82 */ /* 0x000ee40000000a00 */
[----:B---3--:R-:W3:Y:S02]  /*0e00*/  LDG.E.64 R10, desc[UR16][R10.64] ;  /* 0x000000100a0a7981 */ /* 0x008ee4000c1e1b00 */
[----:B---3--:R-:W-:-:S04]  /*0e10*/  ISETP.NE.U32.AND P0, PT, R10, RZ, PT ;  /* 0x000000ff0a00720c */ /* 0x008fc80003f05070 */
[----:B------:R-:W-:-:S13]  /*0e20*/  ISETP.NE.AND.EX P0, PT, R11, RZ, PT, P0 ;  /* 0x000000ff0b00720c */ /* 0x000fda0003f05300 */
[----:B------:R-:W-:Y:S05]  /*0e30*/  @!P0 BRA `(.L_x_10) ;  /* 0x0000000000088947 */ /* 0x000fea0003800000 */
[----:B01----:R0:W5:Y:S01]  /*0e40*/  LD.E R9, desc[UR16][R10.64] ;  /* 0x000000100a097980 */ /* 0x003162000c101900 */
[----:B------:R-:W-:Y:S05]  /*0e50*/  BRA `(.L_x_11) ;  /* 0x0000000000207947 */ /* 0x000fea0003800000 */
.L_x_10:
[----:B------:R-:W-:Y:S02]  /*0e60*/  ULDC.64 UR4, c[0x0][0x590] ;  /* 0x0001640000047ab9 */ /* 0x000fe40000000a00 */
[----:B------:R-:W-:-:S04]  /*0e70*/  ISETP.NE.U32.AND P0, PT, RZ, UR4, PT ;  /* 0x00000004ff007c0c */ /* 0x000fc8000bf05070 */
[----:B------:R-:W-:-:S13]  /*0e80*/  ISETP.NE.AND.EX P0, PT, RZ, UR5, PT, P0 ;  /* 0x00000005ff007c0c */ /* 0x000fda000bf05300 */
[----:B------:R-:W-:Y:S05]  /*0e90*/  @!P0 BRA `(.L_x_12) ;  /* 0x00000000000c8947 */ /* 0x000fea0003800000 */
[----:B------:R-:W0:Y:S02]  /*0ea0*/  LDC.64 R10, c[0x0][0x590] ;  /* 0x00016400ff0a7b82 */ /* 0x000e240000000a00 */
[----:B01----:R1:W5:Y:S01]  /*0eb0*/  LDG.E R9, desc[UR16][R10.64] ;  /* 0x000000100a097981 */ /* 0x003362000c1e1900 */
[----:B------:R-:W-:Y:S05]  /*0ec0*/  BRA `(.L_x_11) ;  /* 0x0000000000047947 */ /* 0x000fea0003800000 */
.L_x_12:
[----:B01----:R-:W3:Y:S02]  /*0ed0*/  LDC R9, c[0x0][0x584] ;  /* 0x00016100ff097b82 */ /* 0x003ee40000000800 */
.L_x_11:
[----:B------:R-:W-:-:S13]  /*0ee0*/  LOP3.LUT P0, RZ, R12, 0xff, RZ, 0xc0, !PT ;  /* 0x000000ff0cff7812 */ /* 0x000fda000780c0ff */
[----:B------:R-:W-:Y:S05]  /*0ef0*/  @!P0 EXIT ;  /* 0x000000000000894d */ /* 0x000fea0003800000 */
[----:B------:R-:W-:Y:S01]  /*0f00*/  ULDC UR4, c[0x0][0x28c] ;  /* 0x0000a30000047ab9 */ /* 0x000fe20000000800 */
[----:B------:R-:W-:Y:S01]  /*0f10*/  LOP3.LUT R138, R4, 0x1, RZ, 0xfc, !PT ;  /* 0x00000001048a7812 */ /* 0x000fe200078efcff */
[----:B------:R-:W-:-:S04]  /*0f20*/  UIADD3 UR4, UR4, 0x7f, URZ ;  /* 0x0000007f04047890 */ /* 0x000fc8000fffe03f */
[----:B------:R-:W-:-:S04]  /*0f30*/  USHF.R.S32.HI UR5, URZ, 0x1f, UR4 ;  /* 0x0000001f3f057899 */ /* 0x000fc80008011404 */
[----:B------:R-:W-:-:S03]  /*0f40*/  ULEA.HI UR5, UR5, UR4, URZ, 0x7 ;  /* 0x0000000405057291 */ /* 0x000fc6000f8f383f */
[----:B------:R-:W-:Y:S01]  /*0f50*/  UMOV UR4, URZ ;  /* 0x0000003f00047c82 */ /* 0x000fe20008000000 */
[----:B------:R-:W-:-:S03]  /*0f60*/  USHF.R.S32.HI UR9, URZ, 0x7, UR5 ;  /* 0x000000073f097899 */ /* 0x000fc60008011405 */
[----:B------:R-:W-:-:S09]  /*0f70*/  UMOV UR5, URZ ;  /* 0x0000003f00057c82 */ /* 0x000fd20008000000 */
.L_x_165:
[----:B01----:R-:W-:Y:S01]  /*0f80*/  LOP3.LUT R10, R0, 0x80, RZ, 0xc0, !PT ;  /* 0x00000080000a7812 */ /* 0x003fe200078ec0ff */
[----:B------:R-:W0:Y:S01]  /*0f90*/  S2UR UR13, SR_CgaCtaId ;  /* 0x00000000000d79c3 */ /* 0x000e220000008800 */
[----:B------:R-:W-:Y:S01]  /*0fa0*/  UMOV UR12, 0x400 ;  /* 0x00000400000c7882 */ /* 0x000fe20000000000 */
[----:B------:R-:W-:Y:S01]  /*0fb0*/  UMOV UR6, URZ ;  /* 0x0000003f00067c82 */ /* 0x000fe20008000000 */
[----:B------:R-:W-:Y:S01]  /*0fc0*/  SHF.R.U32.HI R10, RZ, 0x7, R10 ;  /* 0x00000007ff0a7819 */ /* 0x000fe2000001160a */
[----:B------:R-:W-:Y:S01]  /*0fd0*/  UMOV UR7, URZ ;  /* 0x0000003f00077c82 */ /* 0x000fe20008000000 */
[----:B------:R-:W-:Y:S01]  /*0fe0*/  UMOV UR18, UR5 ;  /* 0x0000000500127c82 */ /* 0x000fe20008000000 */
[----:B------:R-:W-:Y:S02]  /*0ff0*/  CS2R R14, SRZ ;  /* 0x00000000000e7805 */ /* 0x000fe4000001ff00 */
[----:B------:R-:W-:Y:S01]  /*1000*/  CS2R R12, SRZ ;  /* 0x00000000000c7805 */ /* 0x000fe2000001ff00 */
[----:B------:R-:W1:Y:S01]  /*1010*/  LDC R11, c[0x0][0x28c] ;  /* 0x0000a300ff0b7b82 */ /* 0x000e620000000800 */
[----:B------:R-:W4:Y:S01]  /*1020*/  SHFL.IDX PT, R10, R10, RZ, 0x1f ;  /* 0x00001fff0a0a7589 */ /* 0x000f2200000e0000 */
[----:B------:R-:W-:-:S02]  /*1030*/  CS2R R16, SRZ ;  /* 0x0000000000107805 */ /* 0x000fc4000001ff00 */
[----:B------:R-:W-:Y:S02]  /*1040*/  CS2R R18, SRZ ;  /* 0x0000000000127805 */ /* 0x000fe4000001ff00 */
[----:B------:R-:W-:Y:S02]  /*1050*/  CS2R R20, SRZ ;  /* 0x0000000000147805 */ /* 0x000fe4000001ff00 */
[----:B------:R-:W-:Y:S02]  /*1060*/  CS2R R22, SRZ ;  /* 0x0000000000167805 */ /* 0x000fe4000001ff00 */
[----:B------:R-:W-:Y:S02]  /*1070*/  CS2R R88, SRZ ;  /* 0x0000000000587805 */ /* 0x000fe4000001ff00 */
[----:B------:R-:W-:Y:S02]  /*1080*/  CS2R R90, SRZ ;  /* 0x00000000005a7805 */ /* 0x000fe4000001ff00 */
        /* <DEDUP_REMOVED lines=16> */
[----:B-1----:R-:W-:Y:S02]  /*1190*/  ISETP.GE.AND P0, PT, R11, 0x1, PT ;  /* 0x000000010b00780c */ /* 0x002fe40003f06270 */
[----:B------:R-:W-:Y:S02]  /*11a0*/  CS2R R124, SRZ ;  /* 0x00000000007c7805 */ /* 0x000fe4000001ff00 */
[----:B----4-:R-:W-:-:S02]  /*11b0*/  R2UR UR8, R10 ;  /* 0x000000000a0872ca */ /* 0x010fc400000e0000 */
[----:B------:R-:W-:Y:S02]  /*11c0*/  CS2R R126, SRZ ;  /* 0x00000000007e7805 */ /* 0x000fe4000001ff00 */
[----:B------:R-:W-:Y:S02]  /*11d0*/  CS2R R128, SRZ ;  /* 0x0000000000807805 */ /* 0x000fe4000001ff00 */
[----:B------:R-:W-:Y:S02]  /*11e0*/  CS2R R130, SRZ ;  /* 0x0000000000827805 */ /* 0x000fe4000001ff00 */
[----:B------:R-:W-:Y:S02]  /*11f0*/  CS2R R132, SRZ ;  /* 0x0000000000847805 */ /* 0x000fe4000001ff00 */
[----:B------:R-:W-:Y:S02]  /*1200*/  CS2R R134, SRZ ;  /* 0x0000000000867805 */ /* 0x000fe4000001ff00 */
[----:B------:R-:W-:Y:S01]  /*1210*/  CS2R R136, SRZ ;  /* 0x0000000000887805 */ /* 0x000fe2000001ff00 */
[----:B------:R-:W-:Y:S01]  /*1220*/  IMAD.MOV.U32 R139, RZ, RZ, RZ ;  /* 0x000000ffff8b7224 */ /* 0x000fe200078e00ff */
[----:B------:R-:W-:Y:S01]  /*1230*/  CS2R R24, SRZ ;  /* 0x0000000000187805 */ /* 0x000fe2000001ff00 */
[----:B------:R-:W-:Y:S01]  /*1240*/  IMAD.MOV.U32 R141, RZ, RZ, RZ ;  /* 0x000000ffff8d7224 */ /* 0x000fe200078e00ff */
[----:B---3--:R-:W-:Y:S01]  /*1250*/  CS2R R26, SRZ ;  /* 0x00000000001a7805 */ /* 0x008fe2000001ff00 */
[----:B------:R-:W-:Y:S01]  /*1260*/  IMAD.U32 R142, RZ, RZ, UR4 ;  /* 0x00000004ff8e7e24 */ /* 0x000fe2000f8e00ff */
[----:B------:R-:W-:Y:S01]  /*1270*/  CS2R R28, SRZ ;  /* 0x00000000001c7805 */ /* 0x000fe2000001ff00 */
[----:B------:R-:W-:Y:S01]  /*1280*/  ULEA.HI UR10, UR8, UR8, URZ, 0x1 ;  /* 0x00000008080a7291 */ /* 0x000fe2000f8f083f */
[----:B------:R-:W-:-:S02]  /*1290*/  CS2R R30, SRZ ;  /* 0x00000000001e7805 */ /* 0x000fc4000001ff00 */
[----:B------:R-:W-:Y:S02]  /*12a0*/  CS2R R32, SRZ ;  /* 0x0000000000207805 */ /* 0x000fe4000001ff00 */
[----:B------:R-:W-:Y:S01]  /*12b0*/  CS2R R34, SRZ ;  /* 0x0000000000227805 */ /* 0x000fe2000001ff00 */
[----:B------:R-:W-:Y:S01]  /*12c0*/  ULOP3.LUT UR11, UR10, 0x7fffe, URZ, 0xc0, !UPT ;  /* 0x0007fffe0a0b7892 */ /* 0x000fe2000f8ec03f */
[----:B------:R-:W-:Y:S01]  /*12d0*/  CS2R R36, SRZ ;  /* 0x0000000000247805 */ /* 0x000fe2000001ff00 */
[----:B0-----:R-:W-:Y:S01]  /*12e0*/  ULEA UR10, UR13, UR12, 0x18 ;  /* 0x0000000c0d0a7291 */ /* 0x001fe2000f8ec03f */
[----:B------:R-:W-:Y:S01]  /*12f0*/  CS2R R38, SRZ ;  /* 0x0000000000267805 */ /* 0x000fe2000001ff00 */
[----:B------:R-:W-:Y:S01]  /*1300*/  UIADD3 UR11, UR8, -UR11, URZ ;  /* 0x8000000b080b7290 */ /* 0x000fe2000fffe03f */
[----:B------:R-:W-:Y:S02]  /*1310*/  CS2R R40, SRZ ;  /* 0x0000000000287805 */ /* 0x000fe4000001ff00 */
[----:B------:R-:W-:Y:S01]  /*1320*/  CS2R R42, SRZ ;  /* 0x00000000002a7805 */ /* 0x000fe2000001ff00 */
[----:B------:R-:W-:Y:S01]  /*1330*/  UMOV UR8, URZ ;  /* 0x0000003f00087c82 */ /* 0x000fe20008000000 */
[----:B------:R-:W-:Y:S01]  /*1340*/  ULEA UR11, UR11, UR10, 0xd ;  /* 0x0000000a0b0b7291 */ /* 0x000fe2000f8e683f */
[----:B------:R-:W-:-:S02]  /*1350*/  CS2R R44, SRZ ;  /* 0x00000000002c7805 */ /* 0x000fc4000001ff00 */
[----:B------:R-:W-:Y:S02]  /*1360*/  CS2R R46, SRZ ;  /* 0x00000000002e7805 */ /* 0x000fe4000001ff00 */
[----:B------:R-:W-:Y:S01]  /*1370*/  CS2R R48, SRZ ;  /* 0x0000000000307805 */ /* 0x000fe2000001ff00 */
[----:B------:R-:W-:Y:S01]  /*1380*/  UIADD3 UR11, UR11, 0x180, URZ ;  /* 0x000001800b0b7890 */ /* 0x000fe2000fffe03f */
[----:B------:R-:W-:Y:S02]  /*1390*/  CS2R R50, SRZ ;  /* 0x0000000000327805 */ /* 0x000fe4000001ff00 */
[----:B------:R-:W-:Y:S02]  /*13a0*/  CS2R R52, SRZ ;  /* 0x0000000000347805 */ /* 0x000fe4000001ff00 */
[----:B------:R-:W-:Y:S01]  /*13b0*/  CS2R R54, SRZ ;  /* 0x0000000000367805 */ /* 0x000fe2000001ff00 */
[----:B------:R-:W-:Y:S01]  /*13c0*/  USHF.R.U32.HI UR11, URZ, 0x4, UR11 ;  /* 0x000000043f0b7899 */ /* 0x000fe2000801160b */
[----:B------:R-:W-:-:S02]  /*13d0*/  CS2R R56, SRZ ;  /* 0x0000000000387805 */ /* 0x000fc4000001ff00 */
[----:B------:R-:W-:Y:S02]  /*13e0*/  CS2R R58, SRZ ;  /* 0x00000000003a7805 */ /* 0x000fe4000001ff00 */
[----:B------:R-:W-:Y:S01]  /*13f0*/  CS2R R60, SRZ ;  /* 0x00000000003c7805 */ /* 0x000fe2000001ff00 */
[----:B------:R-:W-:Y:S01]  /*1400*/  ULOP3.LUT UR11, UR11, 0x3fff, URZ, 0xc0, !UPT ;  /* 0x00003fff0b0b7892 */ /* 0x000fe2000f8ec03f */
        /* <DEDUP_REMOVED lines=12> */
[----:B------:R-:W-:Y:S01]  /*14d0*/  CS2R R86, SRZ ;  /* 0x0000000000567805 */ /* 0x000fe2000001ff00 */
[----:B------:R-:W-:Y:S06]  /*14e0*/  @!P0 BRA `(.L_x_13) ;  /* 0x0000000800608947 */ /* 0x000fec0003800000 */
[----:B------:R-:W-:-:S13]  /*14f0*/  ISETP.NE.AND P1, PT, R138, 0x3, PT ;  /* 0x000000038a00780c */ /* 0x000fda0003f25270 */
[----:B------:R-:W-:Y:S05]  /*1500*/  @!P1 BRA `(.L_x_14) ;  /* 0x0000000000049947 */ /* 0x000fea0003800000 */
[----:B------:R-:W-:Y:S01]  /*1510*/  BPT.TRAP 0x1 ;  /* 0x000000040000795c */ /* 0x000fe20000300000 */
.L_x_14:
[----:B------:R-:W-:Y:S01]  /*1520*/  ULEA UR6, UR5, UR10, 0x3 ;  /* 0x0000000a05067291 */ /* 0x000fe2000f8e183f */
[----:B------:R-:W-:-:S05]  /*1530*/  IMAD.U32 R10, RZ, RZ, UR4 ;  /* 0x00000004ff0a7e24 */ /* 0x000fca000f8e00ff */
[----:B------:R-:W-:-:S04]  /*1540*/  SHF.L.U32 R10, R10, 0x1f, RZ ;  /* 0x0000001f0a0a7819 */ /* 0x000fc800000006ff */
[----:B------:R0:W1:Y:S01]  /*1550*/  SYNCS.PHASECHK.TRANS64.TRYWAIT P0, [UR6], R10 ;  /* 0x0000000aff0075a7 */ /* 0x0000620008000146 */
[----:B------:R-:W-:Y:S05]  /*1560*/  @!P1 BRA `(.L_x_15) ;  /* 0x0000000000049947 */ /* 0x000fea0003800000 */
[----:B------:R-:W-:Y:S01]  /*1570*/  BPT.TRAP 0x1 ;  /* 0x000000040000795c */ /* 0x000fe20000300000 */
.L_x_15:
[----:B-1----:R-:W-:Y:S05]  /*1580*/  @P0 BRA `(.L_x_16) ;  /* 0x0000000000080947 */ /* 0x002fea0003800000 */
[----:B------:R-:W1:Y:S02]  /*1590*/  SYNCS.PHASECHK.TRANS64.TRYWAIT P0, [UR6], R10 ;  /* 0x0000000aff0075a7 */ /* 0x000e640008000146 */
[----:B-1----:R-:W-:Y:S05]  /*15a0*/  @!P0 BRA `(.L_x_17) ;  /* 0x0000007c00e08947 */ /* 0x002fea0003800000 */
.L_x_16:
[----:B------:R-:W-:Y:S01]  /*15b0*/  UIADD3 UR6, UR10, 0x1c180, URZ ;  /* 0x0001c1800a067890 */ /* 0x000fe2000fffe03f */
[----:B------:R-:W-:Y:S01]  /*15c0*/  WARPGROUP.ARRIVE ;  /* 0x00000000000079c5 */ /* 0x000fe20000000000 */
[----:B------:R-:W-:Y:S01]  /*15d0*/  ULOP3.LUT UR8, UR11, 0x10000, URZ, 0xfc, !UPT ;  /* 0x000100000b087892 */ /* 0x000fe2000f8efc3f */
[----:B------:R-:W-:Y:S01]  /*15e0*/  CS2R R14, SRZ ;  /* 0x00000000000e7805 */ /* 0x000fe2000001ff00 */
[----:B------:R-:W-:Y:S01]  /*15f0*/  USHF.R.U32.HI UR6, URZ, 0x4, UR6 ;  /* 0x000000043f067899 */ /* 0x000fe20008011606 */
[----:B------:R-:W-:Y:S01]  /*1600*/  CS2R R12, SRZ ;  /* 0x00000000000c7805 */ /* 0x000fe2000001ff00 */
[----:B------:R-:W-:Y:S01]  /*1610*/  UMOV UR13, 0x40000040 ;  /* 0x40000040000d7882 */ /* 0x000fe20000000000 */
[----:B------:R-:W-:Y:S01]  /*1620*/  UMOV UR15, 0x40000040 ;  /* 0x40000040000f7882 */ /* 0x000fe20000000000 */
[----:B------:R-:W-:Y:S01]  /*1630*/  ULOP3.LUT UR6, UR6, 0x3fff, URZ, 0xc0, !UPT ;  /* 0x00003fff06067892 */ /* 0x000fe2000f8ec03f */
[----:B------:R-:W-:Y:S02]  /*1640*/  CS2R R16, SRZ ;  /* 0x0000000000107805 */ /* 0x000fe4000001ff00 */
[----:B------:R-:W-:-:S02]  /*1650*/  CS2R R18, SRZ ;  /* 0x0000000000127805 */ /* 0x000fc4000001ff00 */
[----:B------:R-:W-:Y:S01]  /*1660*/  CS2R R20, SRZ ;  /* 0x0000000000147805 */ /* 0x000fe2000001ff00 */
[----:B------:R-:W-:Y:S01]  /*1670*/  ULOP3.LUT UR7, UR6, 0x10000, URZ, 0xfc, !UPT ;  /* 0x0001000006077892 */ /* 0x000fe2000f8efc3f */
[----:B------:R-:W-:Y:S01]  /*1680*/  CS2R R22, SRZ ;  /* 0x0000000000167805 */ /* 0x000fe2000001ff00 */
[----:B------:R-:W-:Y:S01]  /*1690*/  ULEA UR6, UR5, UR8, 0xa ;  /* 0x0000000805067291 */ /* 0x000fe2000f8e503f */
[----:B------:R-:W-:Y:S01]  /*16a0*/  CS2R R88, SRZ ;  /* 0x0000000000587805 */ /* 0x000fe2000001ff00 */
[----:B------:R-:W-:Y:S01]  /*16b0*/  ULEA UR7, UR5, UR7, 0xa ;  /* 0x0000000705077291 */ /* 0x000fe2000f8e503f */
[----:B------:R-:W-:Y:S02]  /*16c0*/  CS2R R90, SRZ ;  /* 0x00000000005a7805 */ /* 0x000fe4000001ff00 */
[----:B------:R-:W-:Y:S02]  /*16d0*/  CS2R R92, SRZ ;  /* 0x00000000005c7805 */ /* 0x000fe4000001ff00 */
[----:B------:R-:W-:-:S02]  /*16e0*/  CS2R R94, SRZ ;  /* 0x00000000005e7805 */ /* 0x000fc4000001ff00 */
[----:B------:R-:W-:Y:S01]  /*16f0*/  CS2R R96, SRZ ;  /* 0x0000000000607805 */ /* 0x000fe2000001ff00 */
[----:B------:R-:W-:Y:S01]  /*1700*/  UMOV UR12, UR6 ;  /* 0x00000006000c7c82 */ /* 0x000fe20008000000 */
[----:B------:R-:W-:Y:S01]  /*1710*/  CS2R R98, SRZ ;  /* 0x0000000000627805 */ /* 0x000fe2000001ff00 */
[----:B------:R-:W-:Y:S01]  /*1720*/  UMOV UR14, UR7 ;  /* 0x00000007000e7c82 */ /* 0x000fe20008000000 */
[----:B------:R-:W-:Y:S01]  /*1730*/  CS2R R100, SRZ ;  /* 0x0000000000647805 */ /* 0x000fe2000001ff00 */
[----:B------:R-:W-:Y:S01]  /*1740*/  QGMMA.64x128x32.F32.E5M2.E5M2 R24, gdesc[UR12], RZ, !UPT ;  /* 0x01e000000c1879f3 */ /* 0x000fe2000c7038ff */
[----:B------:R-:W-:Y:S01]  /*1750*/  UIADD3 UR12, UR6, 0x2, URZ ;  /* 0x00000002060c7890 */ /* 0x000fe2000fffe03f */
[----:B------:R-:W-:Y:S01]  /*1760*/  CS2R R102, SRZ ;  /* 0x0000000000667805 */ /* 0x000fe2000001ff00 */
[----:B------:R-:W-:Y:S01]  /*1770*/  UIADD3 UR14, UR7, 0x2, URZ ;  /* 0x00000002070e7890 */ /* 0x000fe2000fffe03f */
[----:B------:R-:W-:Y:S01]  /*1780*/  CS2R R104, SRZ ;  /* 0x0000000000687805 */ /* 0x000fe2000001ff00 */
[----:B------:R-:W-:Y:S01]  /*1790*/  UMOV UR13, 0x40000040 ;  /* 0x40000040000d7882 */ /* 0x000fe20000000000 */
[----:B------:R-:W-:Y:S01]  /*17a0*/  UMOV UR15, 0x40000040 ;  /* 0x40000040000f7882 */ /* 0x000fe20000000000 */
        /* <DEDUP_REMOVED lines=16> */
[----:B------:R-:W-:Y:S02]  /*18b0*/  IMAD.MOV.U32 R139, RZ, RZ, RZ ;  /* 0x000000ffff8b7224 */ /* 0x000fe400078e00ff */
[----:B------:R-:W-:Y:S01]  /*18c0*/  IMAD.MOV.U32 R141, RZ, RZ, RZ ;  /* 0x000000ffff8d7224 */ /* 0x000fe200078e00ff */
[----:B------:R-:W-:Y:S01]  /*18d0*/  QGMMA.64x128x32.F32.E5M2.E5M2 R24, gdesc[UR12], R24 ;  /* 0x01e000000c1879f3 */ /* 0x000fe20008703818 */
[----:B------:R-:W-:Y:S02]  /*18e0*/  UIADD3 UR12, UR6, 0x4, URZ ;  /* 0x00000004060c7890 */ /* 0x000fe4000fffe03f */
[----:B------:R-:W-:Y:S01]  /*18f0*/  UIADD3 UR14, UR7, 0x4, URZ ;  /* 0x00000004070e7890 */ /* 0x000fe2000fffe03f */
[----:B------:R-:W-:Y:S01]  /*1900*/  UMOV UR13, 0x40000040 ;  /* 0x40000040000d7882 */ /* 0x000fe20000000000 */
[----:B------:R-:W-:-:S07]  /*1910*/  UMOV UR15, 0x40000040 ;  /* 0x40000040000f7882 */ /* 0x000fce0000000000 */
[----:B------:R-:W-:Y:S01]  /*1920*/  QGMMA.64x128x32.F32.E5M2.E5M2 R24, gdesc[UR12], R24 ;  /* 0x01e000000c1879f3 */ /* 0x000fe20008703818 */
[----:B------:R-:W-:Y:S02]  /*1930*/  UIADD3 UR14, UR7, 0x6, URZ ;  /* 0x00000006070e7890 */ /* 0x000fe4000fffe03f */
[----:B------:R-:W-:Y:S01]  /*1940*/  UIADD3 UR12, UR6, 0x6, URZ ;  /* 0x00000006060c7890 */ /* 0x000fe2000fffe03f */
[----:B------:R-:W-:Y:S01]  /*1950*/  ULDC UR7, c[0x0][0x50c] ;  /* 0x0001430000077ab9 */ /* 0x000fe20000000800 */
[----:B------:R-:W-:Y:S01]  /*1960*/  UMOV UR13, 0x40000040 ;  /* 0x40000040000d7882 */ /* 0x000fe20000000000 */
[----:B------:R-:W-:Y:S01]  /*1970*/  UISETP.NE.AND UP0, UPT, UR7, 0x4, UPT ;  /* 0x000000040700788c */ /* 0x000fe2000bf05270 */
[----:B------:R-:W-:Y:S01]  /*1980*/  UMOV UR15, 0x40000040 ;  /* 0x40000040000f7882 */ /* 0x000fe20000000000 */
[----:B------:R-:W-:Y:S02]  /*1990*/  UMOV UR6, 0x4 ;  /* 0x0000000400067882 */ /* 0x000fe40000000000 */
[----:B------:R-:W-:-:S06]  /*19a0*/  USEL UR7, URZ, 0x1, UP0 ;  /* 0x000000013f077887 */ /* 0x000fcc0008000000 */
[----:B------:R-:W-:Y:S01]  /*19b0*/  ISETP.NE.AND P0, PT, RZ, UR7, PT ;  /* 0x00000007ff007c0c */ /* 0x000fe2000bf05270 */
[----:B------:R-:W-:-:S12]  /*19c0*/  QGMMA.64x128x32.F32.E5M2.E5M2 R24, gdesc[UR12], R24, gsb0 ;  /* 0x01e000000c1879f3 */ /* 0x000fd80008003818 */
[----:B------:R-:W-:Y:S05]  /*19d0*/  @!P0 BRA `(.L_x_18) ;  /* 0x0000000400088947 */ /* 0x000fea0003800000 */
[----:B------:R-:W-:Y:S02]  /*19e0*/  WARPGROUP.DEPBAR.LE gsb0, 0x0 ;  /* 0x00008000000079c5 */ /* 0x000fe40000010000 */
[----:B------:R-:W-:-:S01]  /*19f0*/  FADD R141, RZ, R24 ;  /* 0x00000018ff8d7221 */ /* 0x000fc20000000000 */
[----:B------:R-:W-:Y:S01]  /*1a00*/  FADD R136, RZ, R25 ;  /* 0x00000019ff887221 */ /* 0x000fe20000000000 */
        /* <DEDUP_REMOVED lines=62> */
[----:B------:R-:W-:-:S06]  /*1df0*/  UMOV UR6, URZ ;  /* 0x0000003f00067c82 */ /* 0x000fcc0008000000 */
.L_x_18:
[----:B------:R-:W-:-:S04]  /*1e00*/  UIADD3 UR18, UR5, 0x1, URZ ;  /* 0x0000000105127890 */ /* 0x000fc8000fffe03f */
[----:B------:R-:W-:-:S04]  /*1e10*/  UISETP.NE.AND UP0, UPT, UR18, 0x7, UPT ;  /* 0x000000071200788c */ /* 0x000fc8000bf05270 */
[----:B------:R-:W-:Y:S02]  /*1e20*/  USEL UR8, URZ, 0x1, UP0 ;  /* 0x000000013f087887 */ /* 0x000fe40008000000 */
[----:B------:R-:W-:Y:S02]  /*1e30*/  USEL UR18, UR18, URZ, UP0 ;  /* 0x0000003f12127287 */ /* 0x000fe40008000000 */
[----:B------:R-:W-:-:S06]  /*1e40*/  ULOP3.LUT UR8, UR4, UR8, URZ, 0x3c, !UPT ;  /* 0x0000000804087292 */ /* 0x000fcc000f8e3c3f */
[----:B------:R-:W-:Y:S01]  /*1e50*/  IMAD.U32 R142, RZ, RZ, UR8 ;  /* 0x00000008ff8e7e24 */ /* 0x000fe2000f8e00ff */
[----:B------:R-:W-:-:S06]  /*1e60*/  UMOV UR8, 0x1 ;  /* 0x0000000100087882 */ /* 0x000fcc0000000000 */
.L_x_13:
[----:B------:R-:W-:-:S04]  /*1e70*/  UISETP.LT.AND UP0, UPT, UR9, 0x1, UPT ;  /* 0x000000010900788c */ /* 0x000fc8000bf01270 */
[----:B------:R-:W-:-:S04]  /*1e80*/  USEL UR12, UR9, 0x1, UP0 ;  /* 0x00000001090c7887 */ /* 0x000fc80008000000 */
[----:B------:R-:W-:-:S04]  /*1e90*/  UIADD3 UR12, UR9, -UR12, URZ ;  /* 0x8000000c090c7290 */ /* 0x000fc8000fffe03f */
[----:B------:R-:W-:-:S06]  /*1ea0*/  UISETP.GE.AND UP0, UPT, UR12, 0x1, UPT ;  /* 0x000000010c00788c */ /* 0x000fcc000bf06270 */
[----:B------:R-:W-:-:S13]  /*1eb0*/  PLOP3.LUT P0, PT, PT, PT, UP0, 0x80, 0x0 ;  /* 0x000000000000781c */ /* 0x000fda0003f0f008 */
[----:B------:R-:W-:Y:S05]  /*1ec0*/  @!P0 BRA `(.L_x_19) ;  /* 0x0000000800348947 */ /* 0x000fea0003800000 */
[----:B01----:R-:W-:Y:S01]  /*1ed0*/  IMAD.U32 R10, RZ, RZ, UR12 ;  /* 0x0000000cff0a7e24 */ /* 0x003fe2000f8e00ff */
[----:B------:R-:W-:Y:S01]  /*1ee0*/  UMOV UR19, UR5 ;  /* 0x0000000500137c82 */ /* 0x000fe20008000000 */
[----:B------:R-:W-:-:S05]  /*1ef0*/  ULDC UR20, c[0x0][0x50c] ;  /* 0x0001430000147ab9 */ /* 0x000fca0000000800 */
.L_x_27:
[----:B------:R-:W-:-:S13]  /*1f00*/  ISETP.NE.AND P1, PT, R138, 0x3, PT ;  /* 0x000000038a00780c */ /* 0x000fda0003f25270 */
[----:B01----:R-:W-:Y:S05]  /*1f10*/  @!P1 BRA `(.L_x_20) ;  /* 0x0000000000049947 */ /* 0x003fea0003800000 */
[----:B------:R-:W-:Y:S01]  /*1f20*/  BPT.TRAP 0x1 ;  /* 0x000000040000795c */ /* 0x000fe20000300000 */
.L_x_20:
[----:B------:R-:W0:Y:S01]  /*1f30*/  S2UR UR12, SR_CgaCtaId ;  /* 0x00000000000c79c3 */ /* 0x000e220000008800 */
[----:B------:R-:W-:Y:S01]  /*1f40*/  UMOV UR10, 0x400 ;  /* 0x00000400000a7882 */ /* 0x000fe20000000000 */
[----:B------:R-:W-:Y:S01]  /*1f50*/  SHF.L.U32 R11, R142, 0x1f, RZ ;  /* 0x0000001f8e0b7819 */ /* 0x000fe200000006ff */
[----:B0-----:R-:W-:-:S04]  /*1f60*/  ULEA UR10, UR12, UR10, 0x18 ;  /* 0x0000000a0c0a7291 */ /* 0x001fc8000f8ec03f */
[----:B------:R-:W-:-:S09]  /*1f70*/  ULEA UR12, UR18, UR10, 0x3 ;  /* 0x0000000a120c7291 */ /* 0x000fd2000f8e183f */
[----:B------:R0:W1:Y:S01]  /*1f80*/  SYNCS.PHASECHK.TRANS64.TRYWAIT P0, [UR12], R11 ;  /* 0x0000000bff0075a7 */ /* 0x000062000800014c */
[----:B------:R-:W-:Y:S05]  /*1f90*/  @!P1 BRA `(.L_x_21) ;  /* 0x0000000000049947 */ /* 0x000fea0003800000 */
[----:B------:R-:W-:Y:S01]  /*1fa0*/  BPT.TRAP 0x1 ;  /* 0x000000040000795c */ /* 0x000fe20000300000 */
.L_x_21:
[----:B-1----:R-:W-:Y:S05]  /*1fb0*/  @P0 BRA `(.L_x_22) ;  /* 0x0000000000080947 */ /* 0x002fea0003800000 */
[----:B------:R-:W1:Y:S02]  /*1fc0*/  SYNCS.PHASECHK.TRANS64.TRYWAIT P0, [UR12], R11 ;  /* 0x0000000bff0075a7 */ /* 0x000e64000800014c */
[----:B-1----:R-:W-:Y:S05]  /*1fd0*/  @!P0 BRA `(.L_x_23) ;  /* 0x00000074006c8947 */ /* 0x002fea0003800000 */
.L_x_22:
[----:B------:R-:W-:Y:S01]  /*1fe0*/  UIADD3 UR12, UR10, 0x1c180, URZ ;  /* 0x0001c1800a0c7890 */ /* 0x000fe2000fffe03f */
[----:B------:R-:W-:Y:S01]  /*1ff0*/  WARPGROUP.ARRIVE ;  /* 0x00000000000079c5 */ /* 0x000fe20000000000 */
[----:B------:R-:W-:Y:S02]  /*2000*/  UISETP.NE.AND UP0, UPT, UR7, URZ, UPT ;  /* 0x0000003f0700728c */ /* 0x000fe4000bf05270 */
[----:B------:R-:W-:Y:S02]  /*2010*/  USHF.R.U32.HI UR12, URZ, 0x4, UR12 ;  /* 0x000000043f0c7899 */ /* 0x000fe4000801160c */
[----:B------:R-:W-:Y:S02]  /*2020*/  USEL UR8, UR8, URZ, !UP0 ;  /* 0x0000003f08087287 */ /* 0x000fe4000c000000 */
[----:B------:R-:W-:Y:S02]  /*2030*/  ULOP3.LUT UR12, UR12, 0x3fff, URZ, 0xc0, !UPT ;  /* 0x00003fff0c0c7892 */ /* 0x000fe4000f8ec03f */
[----:B------:R-:W-:-:S02]  /*2040*/  UISETP.NE.U32.AND UP0, UPT, UR8, URZ, UPT ;  /* 0x0000003f0800728c */ /* 0x000fc4000bf05070 */
[----:B------:R-:W-:Y:S02]  /*2050*/  ULOP3.LUT UR7, UR11, 0x10000, URZ, 0xfc, !UPT ;  /* 0x000100000b077892 */ /* 0x000fe4000f8efc3f */
[----:B------:R-:W-:Y:S02]  /*2060*/  ULOP3.LUT UR8, UR12, 0x10000, URZ, 0xfc, !UPT ;  /* 0x000100000c087892 */ /* 0x000fe4000f8efc3f */
[----:B------:R-:W-:Y:S02]  /*2070*/  ULEA UR7, UR18, UR7, 0xa ;  /* 0x0000000712077291 */ /* 0x000fe4000f8e503f */
[----:B------:R-:W-:Y:S01]  /*2080*/  ULEA UR8, UR18, UR8, 0xa ;  /* 0x0000000812087291 */ /* 0x000fe2000f8e503f */
[----:B------:R-:W-:Y:S01]  /*2090*/  UMOV UR13, 0x40000040 ;  /* 0x40000040000d7882 */ /* 0x000fe20000000000 */
[----:B------:R-:W-:Y:S01]  /*20a0*/  UMOV UR15, 0x40000040 ;  /* 0x40000040000f7882 */ /* 0x000fe20000000000 */
[----:B------:R-:W-:Y:S02]  /*20b0*/  UIADD3 UR6, UR6, 0x4, URZ ;  /* 0x0000000406067890 */ /* 0x000fe4000fffe03f */
[----:B------:R-:W-:-:S02]  /*20c0*/  UMOV UR12, UR7 ;  /* 0x00000007000c7c82 */ /* 0x000fc40008000000 */
[----:B------:R-:W-:Y:S02]  /*20d0*/  UMOV UR14, UR8 ;  /* 0x00000008000e7c82 */ /* 0x000fe40008000000 */
[----:B------:R-:W-:Y:S01]  /*20e0*/  QGMMA.64x128x32.F32.E5M2.E5M2 R24, gdesc[UR12], R24, UP0 ;  /* 0x01e000000c1879f3 */ /* 0x000fe2000bf03818 */
[----:B------:R-:W-:Y:S02]  /*20f0*/  UIADD3 UR12, UR7, 0x2, URZ ;  /* 0x00000002070c7890 */ /* 0x000fe4000fffe03f */
[----:B------:R-:W-:Y:S01]  /*2100*/  UIADD3 UR14, UR8, 0x2, URZ ;  /* 0x00000002080e7890 */ /* 0x000fe2000fffe03f */
[----:B------:R-:W-:Y:S01]  /*2110*/  UMOV UR13, 0x40000040 ;  /* 0x40000040000d7882 */ /* 0x000fe20000000000 */
[----:B------:R-:W-:Y:S01]  /*2120*/  UMOV UR15, 0x40000040 ;  /* 0x40000040000f7882 */ /* 0x000fe20000000000 */
[----:B------:R-:W-:-:S06]  /*2130*/  UISETP.NE.AND UP0, UPT, UR6, UR20, UPT ;  /* 0x000000140600728c */ /* 0x000fcc000bf05270 */
        /* <DEDUP_REMOVED lines=8> */
[----:B------:R-:W-:Y:S01]  /*21c0*/  UMOV UR13, 0x40000040 ;  /* 0x40000040000d7882 */ /* 0x000fe20000000000 */
[----:B------:R-:W-:Y:S01]  /*21d0*/  UMOV UR15, 0x40000040 ;  /* 0x40000040000f7882 */ /* 0x000fe20000000000 */
[----:B------:R-:W-:-:S06]  /*21e0*/  USEL UR7, URZ, 0x1, UP0 ;  /* 0x000000013f077887 */ /* 0x000fcc0008000000 */
[----:B------:R-:W-:Y:S01]  /*21f0*/  ISETP.NE.AND P0, PT, RZ, UR7, PT ;  /* 0x00000007ff007c0c */ /* 0x000fe2000bf05270 */
[----:B------:R-:W-:Y:S03]  /*2200*/  QGMMA.64x128x32.F32.E5M2.E5M2 R24, gdesc[UR12], R24, gsb0 ;  /* 0x01e000000c1879f3 */ /* 0x000fe60008003818 */
[----:B------:R-:W-:-:S09]  /*2210*/  WARPGROUP.DEPBAR.LE gsb0, 0x1 ;  /* 0x00008000000079c5 */ /* 0x000fd20000010100 */
[----:B------:R-:W-:Y:S05]  /*2220*/  @!P0 BRA `(.L_x_24) ;  /* 0x0000000400088947 */ /* 0x000fea0003800000 */
[----:B------:R-:W-:Y:S02]  /*2230*/  WARPGROUP.DEPBAR.LE gsb0, 0x0 ;  /* 0x00008000000079c5 */ /* 0x000fe40000010000 */
[----:B------:R-:W-:-:S01]  /*2240*/  FADD R141, R24, R141 ;  /* 0x0000008d188d7221 */ /* 0x000fc20000000000 */
[----:B------:R-:W-:Y:S01]  /*2250*/  FADD R136, R25, R136 ;  /* 0x0000008819887221 */ /* 0x000fe20000000000 */
        /* <DEDUP_REMOVED lines=62> */
[----:B------:R-:W-:-:S06]  /*2640*/  UMOV UR6, URZ ;  /* 0x0000003f00067c82 */ /* 0x000fcc0008000000 */
.L_x_24:
[----:B------:R-:W-:Y:S05]  /*2650*/  @!P1 BRA `(.L_x_25) ;  /* 0x0000000000049947 */ /* 0x000fea0003800000 */
[----:B------:R-:W-:Y:S01]  /*2660*/  BPT.TRAP 0x1 ;  /* 0x000000040000795c */ /* 0x000fe20000300000 */
.L_x_25:
[----:B------:R-:W-:Y:S01]  /*2670*/  ULEA UR8, UR19, UR10, 0x3 ;  /* 0x0000000a13087291 */ /* 0x000fe2000f8e183f */
[----:B------:R-:W-:-:S03]  /*2680*/  ISETP.GT.U32.AND P0, PT, R4, 0x1, PT ;  /* 0x000000010400780c */ /* 0x000fc60003f04070 */
[----:B------:R-:W-:-:S04]  /*2690*/  UIADD3 UR8, UR8, 0x38, URZ ;  /* 0x0000003808087890 */ /* 0x000fc8000fffe03f */
[----:B------:R-:W-:-:S09]  /*26a0*/  UPRMT UR8, URZ, 0x654, UR8 ;  /* 0x000006543f087896 */ /* 0x000fd20008000008 */
[----:B------:R-:W-:Y:S01]  /*26b0*/  SYNCS.ARRIVE.TRANS64.RED.A1T0 RZ, [UR8], RZ ;  /* 0x000000ffffff79a7 */ /* 0x000fe20008100408 */
[----:B------:R-:W-:Y:S05]  /*26c0*/  @P0 BRA `(.L_x_26) ;  /* 0x0000000000040947 */ /* 0x000fea0003800000 */
[----:B------:R-:W-:Y:S01]  /*26d0*/  BPT.TRAP 0x1 ;  /* 0x000000040000795c */ /* 0x000fe20000300000 */
.L_x_26:
[----:B------:R-:W-:Y:S01]  /*26e0*/  UIADD3 UR18, UR18, 0x1, URZ ;  /* 0x0000000112127890 */ /* 0x000fe2000fffe03f */
[C---:B------:R-:W-:Y:S01]  /*26f0*/  ISETP.GT.AND P0, PT, R10.reuse, 0x1, PT ;  /* 0x000000010a00780c */ /* 0x040fe20003f04270 */
[----:B------:R-:W-:Y:S01]  /*2700*/  UIADD3 UR19, UR19, 0x1, URZ ;  /* 0x0000000113137890 */ /* 0x000fe2000fffe03f */
[----:B------:R-:W-:Y:S01]  /*2710*/  VIADD R10, R10, 0xffffffff ;  /* 0xffffffff0a0a7836 */ /* 0x000fe20000000000 */
[----:B------:R-:W-:Y:S02]  /*2720*/  UISETP.NE.AND UP0, UPT, UR18, 0x7, UPT ;  /* 0x000000071200788c */ /* 0x000fe4000bf05270 */
[----:B------:R-:W-:Y:S02]  /*2730*/  UISETP.NE.AND UP1, UPT, UR19, 0x7, UPT ;  /* 0x000000071300788c */ /* 0x000fe4000bf25270 */
[----:B------:R-:W-:Y:S02]  /*2740*/  USEL UR8, URZ, 0x1, UP0 ;  /* 0x000000013f087887 */ /* 0x000fe40008000000 */
[----:B------:R-:W-:-:S02]  /*2750*/  USEL UR18, UR18, URZ, UP0 ;  /* 0x0000003f12127287 */ /* 0x000fc40008000000 */
[----:B------:R-:W-:Y:S02]  /*2760*/  USEL UR19, UR19, URZ, UP1 ;  /* 0x0000003f13137287 */ /* 0x000fe40008800000 */
[----:B------:R-:W-:Y:S01]  /*2770*/  LOP3.LUT R142, R142, UR8, RZ, 0x3c, !PT ;  /* 0x000000088e8e7c12 */ /* 0x000fe2000f8e3cff */
[----:B------:R-:W-:Y:S01]  /*2780*/  UMOV UR8, 0x1 ;  /* 0x0000000100087882 */ /* 0x000fe20000000000 */
[----:B------:R-:W-:Y:S08]  /*2790*/  @P0 BRA `(.L_x_27) ;  /* 0xfffffff400d80947 */ /* 0x000ff0000383ffff */
.L_x_19:
[----:B------:R-:W-:Y:S01]  /*27a0*/  UISETP.NE.AND UP0, UPT, UR6, URZ, UPT ;  /* 0x0000003f0600728c */ /* 0x000fe2000bf05270 */
[----:B01----:R-:W0:Y:S03]  /*27b0*/  LDC R10, c[0x0][0x28c] ;  /* 0x0000a300ff0a7b82 */ /* 0x003e260000000800 */
[----:B------:R-:W-:-:S06]  /*27c0*/  USEL UR6, URZ, 0x1, !UP0 ;  /* 0x000000013f067887 */ /* 0x000fcc000c000000 */
[----:B------:R-:W-:Y:S02]  /*27d0*/  ISETP.NE.AND P0, PT, RZ, UR6, PT ;  /* 0x00000006ff007c0c */ /* 0x000fe4000bf05270 */
[----:B0-----:R-:W-:-:S11]  /*27e0*/  ISETP.GE.AND P1, PT, R10, 0x1, PT ;  /* 0x000000010a00780c */ /* 0x001fd60003f26270 */
[----:B------:R-:W-:Y:S05]  /*27f0*/  @!P0 BRA `(.L_x_28) ;  /* 0x0000000400048947 */ /* 0x000fea0003800000 */
[----:B------:R-:W-:Y:S02]  /*2800*/  WARPGROUP.DEPBAR.LE gsb0, 0x0 ;  /* 0x00008000000079c5 */ /* 0x000fe40000010000 */
[----:B------:R-:W-:Y:S01]  /*2810*/  FADD R141, R24, R141 ;  /* 0x0000008d188d7221 */ /* 0x000fe20000000000 */
        /* <DEDUP_REMOVED lines=62> */
[----:B------:R-:W-:-:S07]  /*2c00*/  FADD R14, R14, R87 ;  /* 0x000000570e0e7221 */ /* 0x000fce0000000000 */
.L_x_28:
[----:B------:R-:W-:Y:S02]  /*2c10*/  WARPGROUP.DEPBAR.LE gsb0, 0x0 ;  /* 0x00008000000079c5 */ /* 0x000fe40000010000 */
[----:B------:R-:W-:Y:S05]  /*2c20*/  @!P1 BRA `(.L_x_29) ;  /* 0x0000000000489947 */ /* 0x000fea0003800000 */
[----:B------:R-:W-:-:S13]  /*2c30*/  ISETP.NE.AND P0, PT, R138, 0x3, PT ;  /* 0x000000038a00780c */ /* 0x000fda0003f05270 */
[----:B------:R-:W-:Y:S05]  /*2c40*/  @!P0 BRA `(.L_x_30) ;  /* 0x0000000000048947 */ /* 0x000fea0003800000 */
[----:B------:R-:W-:Y:S01]  /*2c50*/  BPT.TRAP 0x1 ;  /* 0x000000040000795c */ /* 0x000fe20000300000 */
.L_x_30:
[----:B------:R-:W-:Y:S01]  /*2c60*/  UISETP.LT.AND UP0, UPT, UR9, 0x1, UPT ;  /* 0x000000010900788c */ /* 0x000fe2000bf01270 */
[----:B------:R-:W-:-:S03]  /*2c70*/  ISETP.GT.U32.AND P0, PT, R4, 0x1, PT ;  /* 0x000000010400780c */ /* 0x000fc60003f04070 */
[----:B------:R-:W-:-:S04]  /*2c80*/  USEL UR8, UR9, 0x1, UP0 ;  /* 0x0000000109087887 */ /* 0x000fc80008000000 */
[----:B------:R-:W-:-:S04]  /*2c90*/  UIADD3 UR8, UR5, UR9, -UR8 ;  /* 0x0000000905087290 */ /* 0x000fc8000fffe808 */
[----:B------:R-:W-:-:S04]  /*2ca0*/  UIMAD.WIDE.U32 UR6, UR8, 0x24924925, URZ ;  /* 0x24924925080678a5 */ /* 0x000fc8000f8e003f */
[----:B------:R-:W-:-:S04]  /*2cb0*/  UIADD3 UR6, UR8, -UR7, URZ ;  /* 0x8000000708067290 */ /* 0x000fc8000fffe03f */
[----:B------:R-:W-:-:S04]  /*2cc0*/  ULEA.HI UR6, UR6, UR7, URZ, 0x1f ;  /* 0x0000000706067291 */ /* 0x000fc8000f8ff83f */
[----:B------:R-:W-:-:S04]  /*2cd0*/  USHF.R.U32.HI UR6, URZ, 0x2, UR6 ;  /* 0x000000023f067899 */ /* 0x000fc80008011606 */
[----:B------:R-:W-:-:S04]  /*2ce0*/  UIMAD UR6, UR6, -0x7, UR8 ;  /* 0xfffffff9060678a4 */ /* 0x000fc8000f8e0208 */
[----:B------:R-:W-:-:S04]  /*2cf0*/  ULEA UR6, UR6, UR10, 0x3 ;  /* 0x0000000a06067291 */ /* 0x000fc8000f8e183f */
[----:B------:R-:W-:-:S04]  /*2d00*/  UIADD3 UR6, UR6, 0x38, URZ ;  /* 0x0000003806067890 */ /* 0x000fc8000fffe03f */
[----:B------:R-:W-:-:S09]  /*2d10*/  UPRMT UR6, URZ, 0x654, UR6 ;  /* 0x000006543f067896 */ /* 0x000fd20008000006 */
[----:B------:R-:W-:Y:S01]  /*2d20*/  SYNCS.ARRIVE.TRANS64.RED.A1T0 RZ, [UR6], RZ ;  /* 0x000000ffffff79a7 */ /* 0x000fe20008100406 */
[----:B------:R-:W-:Y:S05]  /*2d30*/  @P0 BRA `(.L_x_29) ;  /* 0x0000000000040947 */ /* 0x000fea0003800000 */
[----:B------:R-:W-:Y:S01]  /*2d40*/  BPT.TRAP 0x1 ;  /* 0x000000040000795c */ /* 0x000fe20000300000 */
.L_x_29:
[----:B------:R-:W0:Y:S01]  /*2d50*/  LDC R26, c[0x0][0x288] ;  /* 0x0000a200ff1a7b82 */ /* 0x000e220000000800 */
[--C-:B------:R-:W-:Y:S01]  /*2d60*/  SHF.R.U32.HI R10, RZ, 0x2, R0.reuse ;  /* 0x00000002ff0a7819 */ /* 0x100fe20000011600 */
[----:B------:R-:W-:Y:S01]  /*2d70*/  UIADD3 UR8, UR9, UR5, URZ ;  /* 0x0000000509087290 */ /* 0x000fe2000fffe03f */
[----:B------:R-:W-:Y:S01]  /*2d80*/  SHF.R.U32.HI R25, RZ, 0x7, R0 ;  /* 0x00000007ff197819 */ /* 0x000fe20000011600 */
[----:B------:R-:W-:Y:S01]  /*2d90*/  IMAD.SHL.U32 R29, R7, 0x80, RZ ;  /* 0x00000080071d7824 */ /* 0x000fe200078e00ff */
[----:B------:R-:W-:Y:S01]  /*2da0*/  LOP3.LUT R11, R10, 0x7, RZ, 0xc0, !PT ;  /* 0x000000070a0b7812 */ /* 0x000fe200078ec0ff */
[----:B------:R-:W-:Y:S01]  /*2db0*/  UISETP.GT.U32.AND UP0, UPT, UR8, 0x6, UPT ;  /* 0x000000060800788c */ /* 0x000fe2000bf04070 */
[----:B------:R-:W-:Y:S01]  /*2dc0*/  LOP3.LUT R24, R0, 0x60, RZ, 0xc0, !PT ;  /* 0x0000006000187812 */ /* 0x000fe200078ec0ff */
[----:B------:R-:W-:Y:S01]  /*2dd0*/  UIMAD.WIDE.U32 UR6, UR8, 0x24924925, URZ ;  /* 0x24924925080678a5 */ /* 0x000fe2000f8e003f */
[----:B------:R-:W-:Y:S01]  /*2de0*/  LOP3.LUT R10, R25, 0x1, RZ, 0xc0, !PT ;  /* 0x00000001190a7812 */ /* 0x000fe200078ec0ff */
[----:B------:R-:W-:Y:S01]  /*2df0*/  IMAD.SHL.U32 R31, R6, 0x80, RZ ;  /* 0x00000080061f7824 */ /* 0x000fe200078e00ff */
[----:B------:R-:W-:Y:S01]  /*2e00*/  SHF.R.U32.HI R28, RZ, 0x1, R24 ;  /* 0x00000001ff1c7819 */ /* 0x000fe20000011618 */
[----:B------:R-:W-:Y:S01]  /*2e10*/  ULDC UR12, c[0x0][0x284] ;  /* 0x0000a100000c7ab9 */ /* 0x000fe20000000800 */
[----:B------:R-:W-:Y:S01]  /*2e20*/  UISETP.LT.U32.AND UP0, UPT, UR9, 0x7, UP0 ;  /* 0x000000070900788c */ /* 0x000fe20008701070 */
[----:B------:R-:W-:Y:S01]  /*2e30*/  IMAD.SHL.U32 R24, R10, 0x40, RZ ;  /* 0x000000400a187824 */ /* 0x000fe200078e00ff */
[----:B------:R-:W-:Y:S01]  /*2e40*/  IADD3 R25, RZ, -R28, -R11 ;  /* 0x8000001cff197210 */ /* 0x000fe20007ffe80b */
[----:B------:R-:W-:Y:S01]  /*2e50*/  UIADD3 UR5, UR8, -UR7, URZ ;  /* 0x8000000708057290 */ /* 0x000fe2000fffe03f */
[----:B------:R-:W-:Y:S01]  /*2e60*/  SHF.R.S32.HI R34, RZ, 0x1f, R5 ;  /* 0x0000001fff227819 */ /* 0x000fe20000011405 */
[----:B------:R-:W-:Y:S01]  /*2e70*/  UISETP.GE.U32.AND UP1, UPT, UR9, 0x7, UPT ;  /* 0x000000070900788c */ /* 0x000fe2000bf26070 */
[----:B------:R-:W-:Y:S01]  /*2e80*/  LOP3.LUT R11, R24, 0x40, R11, 0xe2, !PT ;  /* 0x00000040180b7812 */ /* 0x000fe200078ee20b */
[----:B------:R-:W-:Y:S01]  /*2e90*/  IMAD.SHL.U32 R24, R0, 0x2, RZ ;  /* 0x0000000200187824 */ /* 0x000fe200078e00ff */
[----:B------:R-:W-:Y:S01]  /*2ea0*/  USEL UR6, URZ, 0x1, !UP0 ;  /* 0x000000013f067887 */ /* 0x000fe2000c000000 */
[----:B------:R-:W-:Y:S01]  /*2eb0*/  IMAD R30, R10, -0x40, R25 ;  /* 0xffffffc00a1e7824 */ /* 0x000fe200078e0219 */
[----:B------:R-:W-:Y:S01]  /*2ec0*/  LOP3.LUT R10, R0, 0x3, RZ, 0xc0, !PT ;  /* 0x00000003000a7812 */ /* 0x000fe200078ec0ff */
[----:B------:R-:W-:Y:S01]  /*2ed0*/  ULEA.HI UR5, UR5, UR7, URZ, 0x1f ;  /* 0x0000000705057291 */ /* 0x000fe2000f8ff83f */
[C---:B0-----:R-:W-:Y:S01]  /*2ee0*/  ISETP.GE.AND P0, PT, R29.reuse, R26, PT ;  /* 0x0000001a1d00720c */ /* 0x041fe20003f06270 */
[----:B------:R-:W-:Y:S01]  /*2ef0*/  ULDC.64 UR10, c[0x0][0x5d0] ;  /* 0x00017400000a7ab9 */ /* 0x000fe20000000a00 */
[----:B------:R-:W-:Y:S01]  /*2f00*/  LOP3.LUT R24, R29, 0x6, R24, 0xf8, !PT ;  /* 0x000000061d187812 */ /* 0x000fe200078ef818 */
[----:B------:R-:W-:Y:S01]  /*2f10*/  IMAD R32, R34, UR10, RZ ;  /* 0x0000000a22207c24 */ /* 0x000fe2000f8e02ff */
[C---:B------:R-:W-:Y:S01]  /*2f20*/  ISETP.GE.OR P0, PT, R31.reuse, UR12, P0 ;  /* 0x0000000c1f007c0c */ /* 0x040fe20008706670 */
[----:B------:R-:W-:Y:S01]  /*2f30*/  ULOP3.LUT UR4, UR4, UR6, URZ, 0x3c, !UPT ;  /* 0x0000000604047292 */ /* 0x000fe2000f8e3c3f */
[----:B------:R-:W-:Y:S01]  /*2f40*/  SHF.R.S32.HI R25, RZ, 0x1f, R24 ;  /* 0x0000001fff197819 */ /* 0x000fe20000011418 */
[----:B------:R-:W-:Y:S01]  /*2f50*/  USHF.R.U32.HI UR5, URZ, 0x2, UR5 ;  /* 0x000000023f057899 */ /* 0x000fe20008011605 */
[----:B------:R-:W-:Y:S01]  /*2f60*/  IMAD R10, R10, -0x2, R26 ;  /* 0xfffffffe0a0a7824 */ /* 0x000fe200078e021a */
[----:B------:R-:W-:Y:S01]  /*2f70*/  IADD3 R36, -R31, UR12, R30 ;  /* 0x0000000c1f247c10 */ /* 0x000fe2000fffe11e */
[----:B------:R-:W-:Y:S01]  /*2f80*/  IMAD.WIDE R26, R6, 0x80, RZ ;  /* 0x00000080061a7825 */ /* 0x000fe200078e02ff */
[----:B------:R-:W-:-:S02]  /*2f90*/  @UP1 ULOP3.LUT UR4, UR4, 0x1, UR5, 0x78, !UPT ;  /* 0x0000000104041892 */ /* 0x000fc4000f8e7805 */
[----:B------:R-:W-:Y:S01]  /*2fa0*/  UIMAD UR5, UR5, -0x7, UR8 ;  /* 0xfffffff9050578a4 */ /* 0x000fe2000f8e0208 */
[C---:B------:R-:W-:Y:S01]  /*2fb0*/  IMAD R33, R5.reuse, UR11, R32 ;  /* 0x0000000b05217c24 */ /* 0x040fe2000f8e0220 */
[----:B------:R-:W-:Y:S01]  /*2fc0*/  LOP3.LUT R35, R26, R11, R28, 0xfe, !PT ;  /* 0x0000000b1a237212 */ /* 0x000fe200078efe1c */
[----:B------:R-:W-:-:S04]  /*2fd0*/  IMAD.WIDE.U32 R6, R5, UR10, R24 ;  /* 0x0000000a05067c25 */ /* 0x000fc8000f8e0018 */
[----:B------:R-:W-:Y:S02]  /*2fe0*/  IMAD.IADD R7, R7, 0x1, R33 ;  /* 0x0000000107077824 */ /* 0x000fe400078e0221 */
[----:B------:R-:W-:Y:S02]  /*2ff0*/  IMAD.IADD R29, R10, 0x1, -R29 ;  /* 0x000000010a1d7824 */ /* 0x000fe400078e0a1d */
[----:B------:R-:W-:Y:S01]  /*3000*/  IMAD.MOV.U32 R28, RZ, RZ, -0x1 ;  /* 0xffffffffff1c7424 */ /* 0x000fe200078e00ff */
[----:B------:R-:W-:Y:S06]  /*3010*/  @P0 BRA `(.L_x_31) ;  /* 0x0000004400a40947 */ /* 0x000fec0003800000 */
[----:B------:R-:W0:Y:S01]  /*3020*/  LDC.64 R32, c[0x0][0x5c8] ;  /* 0x00017200ff207b82 */ /* 0x000e220000000a00 */
[----:B------:R-:W-:Y:S01]  /*3030*/  ULDC.64 UR6, c[0x0][0x5c0] ;  /* 0x0001700000067ab9 */ /* 0x000fe20000000a00 */
[----:B------:R-:W-:Y:S01]  /*3040*/  BSSY B0, `(.L_x_31) ;  /* 0x0000466000007945 */ /* 0x000fe20003800000 */
[-C--:B0-----:R-:W-:Y:S02]  /*3050*/  IMAD R10, R27, R32.reuse, RZ ;  /* 0x000000201b0a7224 */ /* 0x081fe400078e02ff */
[----:B------:R-:W-:-:S04]  /*3060*/  IMAD.WIDE.U32 R6, R35, R32, R6 ;  /* 0x0000002023067225 */ /* 0x000fc800078e0006 */
[----:B------:R-:W-:Y:S01]  /*3070*/  IMAD R31, R35, R33, R10 ;  /* 0x00000021231f7224 */ /* 0x000fe200078e020a */
[----:B------:R-:W-:Y:S02]  /*3080*/  LEA R11, P0, R32, R6, 0x3 ;  /* 0x00000006200b7211 */ /* 0x000fe400078018ff */
[----:B------:R-:W-:Y:S01]  /*3090*/  IADD3 R10, P1, R6, UR6, RZ ;  /* 0x00000006060a7c10 */ /* 0x000fe2000ff3e0ff */
[----:B------:R-:W-:Y:S01]  /*30a0*/  IMAD.IADD R31, R7, 0x1, R31 ;  /* 0x00000001071f7824 */ /* 0x000fe200078e021f */
[----:B------:R-:W-:-:S04]  /*30b0*/  IADD3 R6, P3, R11, UR6, RZ ;  /* 0x000000060b067c10 */ /* 0x000fc8000ff7e0ff */
[----:B------:R-:W-:Y:S02]  /*30c0*/  LEA.HI.X R7, R32, R31, R33, 0x3, P0 ;  /* 0x0000001f20077211 */ /* 0x000fe400000f1c21 */
[----:B---3-5:R-:W-:Y:S02]  /*30d0*/  FSETP.NEU.AND P0, PT, R9, RZ, PT ;  /* 0x000000ff0900720b */ /* 0x028fe40003f0d000 */
[----:B------:R-:W-:Y:S02]  /*30e0*/  IADD3.X R11, R31, UR7, RZ, P1, !PT ;  /* 0x000000071f0b7c10 */ /* 0x000fe40008ffe4ff */
[----:B------:R-:W-:-:S09]  /*30f0*/  IADD3.X R7, R7, UR7, RZ, P3, !PT ;  /* 0x0000000707077c10 */ /* 0x000fd20009ffe4ff */
[----:B------:R-:W-:Y:S05]  /*3100*/  @!P0 BRA `(.L_x_32) ;  /* 0x00000034005c8947 */ /* 0x000fea0003800000 */
[----:B------:R-:W-:Y:S01]  /*3110*/  ULDC.64 UR6, c[0x0][0x5b8] ;  /* 0x00016e0000067ab9 */ /* 0x000fe20000000a00 */
[----:B------:R-:W-:Y:S01]  /*3120*/  ISETP.GE.AND P0, PT, R36, 0x1, PT ;  /* 0x000000012400780c */ /* 0x000fe20003f06270 */
[----:B------:R-:W-:Y:S01]  /*3130*/  IMAD R32, R34, UR6, RZ ;  /* 0x0000000622207c24 */ /* 0x000fe2000f8e02ff */
[----:B------:R-:W-:Y:S01]  /*3140*/  ULDC.64 UR10, c[0x0][0x5a8] ;  /* 0x00016a00000a7ab9 */ /* 0x000fe20000000a00 */
[----:B------:R-:W-:Y:S01]  /*3150*/  IMAD.WIDE.U32 R30, R5, UR6, R24 ;  /* 0x00000006051e7c25 */ /* 0x000fe2000f8e0018 */
[----:B------:R-:W-:Y:S01]  /*3160*/  ISETP.LT.OR P4, PT, R29, 0x1, !P0 ;  /* 0x000000011d00780c */ /* 0x000fe20004781670 */
[----:B------:R-:W-:Y:S02]  /*3170*/  BSSY B1, `(.L_x_33) ;  /* 0x000000c000017945 */ /* 0x000fe40003800000 */
[----:B------:R-:W-:Y:S01]  /*3180*/  IMAD R5, R5, UR7, R32 ;  /* 0x0000000705057c24 */ /* 0x000fe2000f8e0220 */
[----:B------:R-:W-:-:S03]  /*3190*/  ULDC.64 UR6, c[0x0][0x5b0] ;  /* 0x00016c0000067ab9 */ /* 0x000fc60000000a00 */
[----:B------:R-:W-:Y:S02]  /*31a0*/  IMAD.IADD R31, R31, 0x1, R5 ;  /* 0x000000011f1f7824 */ /* 0x000fe400078e0205 */
[----:B------:R-:W-:Y:S02]  /*31b0*/  IMAD R5, R27, UR6, RZ ;  /* 0x000000061b057c24 */ /* 0x000fe4000f8e02ff */
[----:B------:R-:W-:-:S04]  /*31c0*/  IMAD.WIDE.U32 R24, R35, UR6, R30 ;  /* 0x0000000623187c25 */ /* 0x000fc8000f8e001e */
[----:B------:R-:W-:Y:S01]  /*31d0*/  IMAD R5, R35, UR7, R5 ;  /* 0x0000000723057c24 */ /* 0x000fe2000f8e0205 */
[----:B------:R-:W-:-:S04]  /*31e0*/  IADD3 R24, P1, R24, UR10, RZ ;  /* 0x0000000a18187c10 */ /* 0x000fc8000ff3e0ff */
[--C-:B------:R-:W-:Y:S02]  /*31f0*/  IADD3.X R25, R25, UR11, R5.reuse, P1, !PT ;  /* 0x0000000b19197c10 */ /* 0x100fe40008ffe405 */
[----:B------:R-:W-:Y:S01]  /*3200*/  PRMT R5, RZ, 0x7610, R5 ;  /* 0x00007610ff057816 */ /* 0x000fe20000000005 */
[----:B------:R-:W-:Y:S06]  /*3210*/  @P4 BRA `(.L_x_34) ;  /* 0x0000000000044947 */ /* 0x000fec0003800000 */
[----:B------:R0:W5:Y:S02]  /*3220*/  LDG.E.U8 R5, desc[UR16][R24.64] ;  /* 0x0000001018057981 */ /* 0x000164000c1e1100 */
.L_x_34:
[----:B------:R-:W-:Y:S05]  /*3230*/  BSYNC B1 ;  /* 0x0000000000017941 */ /* 0x000fea0003800000 */
.L_x_33:
[----:B-----5:R-:W-:Y:S01]  /*3240*/  LOP3.LUT R5, R5, 0xff, RZ, 0xc0, !PT ;  /* 0x000000ff05057812 */ /* 0x020fe200078ec0ff */
[----:B------:R-:W-:Y:S01]  /*3250*/  BSSY B1, `(.L_x_35) ;  /* 0x000000b000017945 */ /* 0x000fe20003800000 */
[----:B------:R-:W-:Y:S02]  /*3260*/  ISETP.LT.OR P3, PT, R29, 0x2, !P0 ;  /* 0x000000021d00780c */ /* 0x000fe40004761670 */
[----:B------:R-:W-:-:S05]  /*3270*/  F2FP.F16.E5M2.UNPACK_B R5, R5 ;  /* 0x00000005ff05723e */ /* 0x000fca00020004ff */
[----:B------:R-:W-:Y:S01]  /*3280*/  HADD2.F32 R32, -RZ, R5.H0_H0 ;  /* 0x20000005ff207230 */ /* 0x000fe20000004100 */
[----:B------:R-:W-:-:S04]  /*3290*/  PRMT R5, RZ, 0x7610, R5 ;  /* 0x00007610ff057816 */ /* 0x000fc80000000005 */
[----:B------:R-:W-:-:S04]  /*32a0*/  FMUL R32, R32, R9 ;  /* 0x0000000920207220 */ /* 0x000fc80000400000 */
[----:B--2---:R-:W-:-:S05]  /*32b0*/  FFMA R32, R141, R8, R32 ;  /* 0x000000088d207223 */ /* 0x004fca0000000020 */
[----:B------:R-:W-:-:S05]  /*32c0*/  F2FP.SATFINITE.E5M2.F32.PACK_AB_MERGE_C R33, RZ, R32, RZ ;  /* 0x00000020ff21723e */ /* 0x000fca00048060ff */
[----:B------:R1:W-:Y:S01]  /*32d0*/  @!P4 STG.E.U8 desc[UR16][R10.64], R33 ;  /* 0x000000210a00c986 */ /* 0x0003e2000c101110 */
[----:B------:R-:W-:Y:S05]  /*32e0*/  @P3 BRA `(.L_x_36) ;  /* 0x0000000000043947 */ /* 0x000fea0003800000 */
[----:B------:R2:W5:Y:S02]  /*32f0*/  LDG.E.U8 R5, desc[UR16][R24.64+0x1] ;  /* 0x0000011018057981 */ /* 0x000564000c1e1100 */
.L_x_36:
[----:B------:R-:W-:Y:S05]  /*3300*/  BSYNC B1 ;  /* 0x0000000000017941 */ /* 0x000fea0003800000 */
.L_x_35:
[----:B-----5:R-:W-:Y:S01]  /*3310*/  LOP3.LUT R5, R5, 0xff, RZ, 0xc0, !PT ;  /* 0x000000ff05057812 */ /* 0x020fe200078ec0ff */
[----:B------:R-:W-:Y:S01]  /*3320*/  BSSY B1, `(.L_x_37) ;  /* 0x0000013000017945 */ /* 0x000fe20003800000 */
[----:B-1----:R-:W-:Y:S02]  /*3330*/  IADD3 R33, P1, R35, 0x8, RZ ;  /* 0x0000000823217810 */ /* 0x002fe40007f3e0ff */
[----:B------:R-:W-:-:S03]  /*3340*/  F2FP.F16.E5M2.UNPACK_B R5, R5 ;  /* 0x00000005ff05723e */ /* 0x000fc600020004ff */
[----:B------:R-:W-:Y:S01]  /*3350*/  IMAD.X R27, RZ, RZ, R27, P1 ;  /* 0x000000ffff1b7224 */ /* 0x000fe200008e061b */
[----:B------:R-:W-:Y:S01]  /*3360*/  ISETP.GE.AND P1, PT, R36, 0x9, PT ;  /* 0x000000092400780c */ /* 0x000fe20003f26270 */
[----:B------:R-:W-:Y:S02]  /*3370*/  HADD2.F32 R26, -RZ, R5.H0_H0 ;  /* 0x20000005ff1a7230 */ /* 0x000fe40000004100 */
[----:B------:R-:W-:Y:S01]  /*3380*/  IMAD.WIDE.U32 R30, R33, UR6, R30 ;  /* 0x00000006211e7c25 */ /* 0x000fe2000f8e001e */
[----:B------:R-:W-:-:S03]  /*3390*/  ISETP.LT.OR P5, PT, R29, 0x1, !P1 ;  /* 0x000000011d00780c */ /* 0x000fc60004fa1670 */
[----:B------:R-:W-:Y:S01]  /*33a0*/  FMUL R5, R26, R9 ;  /* 0x000000091a057220 */ /* 0x000fe20000400000 */
[----:B------:R-:W-:-:S03]  /*33b0*/  IMAD R26, R27, UR6, RZ ;  /* 0x000000061b1a7c24 */ /* 0x000fc6000f8e02ff */
[----:B------:R-:W-:Y:S01]  /*33c0*/  FFMA R5, R136, R8, R5 ;  /* 0x0000000888057223 */ /* 0x000fe20000000005 */
[----:B------:R-:W-:Y:S01]  /*33d0*/  IMAD R33, R33, UR7, R26 ;  /* 0x0000000721217c24 */ /* 0x000fe2000f8e021a */
[----:B------:R-:W-:-:S03]  /*33e0*/  IADD3 R26, P4, R30, UR10, RZ ;  /* 0x0000000a1e1a7c10 */ /* 0x000fc6000ff9e0ff */
[----:B------:R-:W-:Y:S02]  /*33f0*/  F2FP.SATFINITE.E5M2.F32.PACK_AB_MERGE_C R35, RZ, R5, RZ ;  /* 0x00000005ff23723e */ /* 0x000fe400048060ff */
[----:B------:R-:W-:Y:S02]  /*3400*/  IADD3.X R27, R31, UR11, R33, P4, !PT ;  /* 0x0000000b1f1b7c10 */ /* 0x000fe4000a7fe421 */
[----:B------:R-:W-:Y:S01]  /*3410*/  PRMT R5, RZ, 0x7610, R5 ;  /* 0x00007610ff057816 */ /* 0x000fe20000000005 */
[----:B------:R1:W-:Y:S01]  /*3420*/  @!P3 STG.E.U8 desc[UR16][R10.64+0x1], R35 ;  /* 0x000001230a00b986 */ /* 0x0003e2000c101110 */
[----:B------:R-:W-:Y:S05]  /*3430*/  @P5 BRA `(.L_x_38) ;  /* 0x0000000000045947 */ /* 0x000fea0003800000 */
[----:B------:R3:W5:Y:S02]  /*3440*/  LDG.E.U8 R5, desc[UR16][R26.64] ;  /* 0x000000101a057981 */ /* 0x000764000c1e1100 */
.L_x_38:
[----:B------:R-:W-:Y:S05]  /*3450*/  BSYNC B1 ;  /* 0x0000000000017941 */ /* 0x000fea0003800000 */
.L_x_37:
[----:B-----5:R-:W-:Y:S01]  /*3460*/  LOP3.LUT R5, R5, 0xff, RZ, 0xc0, !PT ;  /* 0x000000ff05057812 */ /* 0x020fe200078ec0ff */
[----:B------:R-:W-:Y:S01]  /*3470*/  BSSY B1, `(.L_x_39) ;  /* 0x000000b000017945 */ /* 0x000fe20003800000 */
[----:B------:R-:W-:Y:S02]  /*3480*/  ISETP.LT.OR P3, PT, R29, 0x2, !P1 ;  /* 0x000000021d00780c */ /* 0x000fe40004f61670 */
[----:B------:R-:W-:-:S05]  /*3490*/  F2FP.F16.E5M2.UNPACK_B R5, R5 ;  /* 0x00000005ff05723e */ /* 0x000fca00020004ff */
[----:B------:R-:W-:Y:S01]  /*34a0*/  HADD2.F32 R30, -RZ, R5.H0_H0 ;  /* 0x20000005ff1e7230 */ /* 0x000fe20000004100 */
[----:B------:R-:W-:-:S04]  /*34b0*/  PRMT R5, RZ, 0x7610, R5 ;  /* 0x00007610ff057816 */ /* 0x000fc80000000005 */
[----:B------:R-:W-:-:S04]  /*34c0*/  FMUL R30, R30, R9 ;  /* 0x000000091e1e7220 */ /* 0x000fc80000400000 */
[----:B------:R-:W-:-:S05]  /*34d0*/  FFMA R30, R139, R8, R30 ;  /* 0x000000088b1e7223 */ /* 0x000fca000000001e */
[----:B------:R-:W-:-:S05]  /*34e0*/  F2FP.SATFINITE.E5M2.F32.PACK_AB_MERGE_C R31, RZ, R30, RZ ;  /* 0x0000001eff1f723e */ /* 0x000fca00048060ff */
[----:B------:R4:W-:Y:S01]  /*34f0*/  @!P5 STG.E.U8 desc[UR16][R6.64], R31 ;  /* 0x0000001f0600d986 */ /* 0x0009e2000c101110 */
[----:B------:R-:W-:Y:S05]  /*3500*/  @P3 BRA `(.L_x_40) ;  /* 0x0000000000043947 */ /* 0x000fea0003800000 */
[----:B------:R0:W5:Y:S02]  /*3510*/  LDG.E.U8 R5, desc[UR16][R26.64+0x1] ;  /* 0x000001101a057981 */ /* 0x000164000c1e1100 */
.L_x_40:
[----:B------:R-:W-:Y:S05]  /*3520*/  BSYNC B1 ;  /* 0x0000000000017941 */ /* 0x000fea0003800000 */
.L_x_39:
[----:B-----5:R-:W-:Y:S01]  /*3530*/  LOP3.LUT R5, R5, 0xff, RZ, 0xc0, !PT ;  /* 0x000000ff05057812 */ /* 0x020fe200078ec0ff */
[----:B------:R-:W-:Y:S01]  /*3540*/  BSSY B1, `(.L_x_41) ;  /* 0x000000b000017945 */ /* 0x000fe20003800000 */
[----:B------:R-:W-:Y:S02]  /*3550*/  ISETP.LT.OR P4, PT, R29, 0x9, !P0 ;  /* 0x000000091d00780c */ /* 0x000fe40004781670 */
[----:B------:R-:W-:-:S05]  /*3560*/  F2FP.F16.E5M2.UNPACK_B R5, R5 ;  /* 0x00000005ff05723e */ /* 0x000fca00020004ff */
[----:B------:R-:W-:-:S05]  /*3570*/  HADD2.F32 R30, -RZ, R5.H0_H0 ;  /* 0x20000005ff1e7230 */ /* 0x000fca0000004100 */
[----:B------:R-:W-:-:S04]  /*3580*/  FMUL R5, R30, R9 ;  /* 0x000000091e057220 */ /* 0x000fc80000400000 */
[----:B------:R-:W-:-:S05]  /*3590*/  FFMA R5, R134, R8, R5 ;  /* 0x0000000886057223 */ /* 0x000fca0000000005 */
[----:B----4-:R-:W-:Y:S02]  /*35a0*/  F2FP.SATFINITE.E5M2.F32.PACK_AB_MERGE_C R31, RZ, R5, RZ ;  /* 0x00000005ff1f723e */ /* 0x010fe400048060ff */
[----:B------:R-:W-:-:S03]  /*35b0*/  PRMT R5, RZ, 0x7610, R5 ;  /* 0x00007610ff057816 */ /* 0x000fc60000000005 */
[----:B------:R4:W-:Y:S01]  /*35c0*/  @!P3 STG.E.U8 desc[UR16][R6.64+0x1], R31 ;  /* 0x0000011f0600b986 */ /* 0x0009e2000c101110 */
[----:B------:R-:W-:Y:S05]  /*35d0*/  @P4 BRA `(.L_x_42) ;  /* 0x0000000000044947 */ /* 0x000fea0003800000 */
[----:B------:R0:W5:Y:S02]  /*35e0*/  LDG.E.U8 R5, desc[UR16][R24.64+0x8] ;  /* 0x0000081018057981 */ /* 0x000164000c1e1100 */
.L_x_42:
[----:B------:R-:W-:Y:S05]  /*35f0*/  BSYNC B1 ;  /* 0x0000000000017941 */ /* 0x000fea0003800000 */
.L_x_41:
        /* <DEDUP_REMOVED lines=8> */
[----:B----4-:R-:W-:-:S05]  /*3680*/  F2FP.SATFINITE.E5M2.F32.PACK_AB_MERGE_C R31, RZ, R30, RZ ;  /* 0x0000001eff1f723e */ /* 0x010fca00048060ff */
[----:B------:R4:W-:Y:S01]  /*3690*/  @!P4 STG.E.U8 desc[UR16][R10.64+0x8], R31 ;  /* 0x0000081f0a00c986 */ /* 0x0009e2000c101110 */
[----:B------:R-:W-:Y:S05]  /*36a0*/  @P3 BRA `(.L_x_44) ;  /* 0x0000000000043947 */ /* 0x000fea0003800000 */
[----:B------:R0:W5:Y:S02]  /*36b0*/  LDG.E.U8 R5, desc[UR16][R24.64+0x9] ;  /* 0x0000091018057981 */ /* 0x000164000c1e1100 */
.L_x_44:
[----:B------:R-:W-:Y:S05]  /*36c0*/  BSYNC B1 ;  /* 0x0000000000017941 */ /* 0x000fea0003800000 */
.L_x_43:
        /* <DEDUP_REMOVED lines=12> */
.L_x_46:
[----:B------:R-:W-:Y:S05]  /*3790*/  BSYNC B1 ;  /* 0x0000000000017941 */ /* 0x000fea0003800000 */
.L_x_45:
        /* <DEDUP_REMOVED lines=12> */
.L_x_48:
[----:B------:R-:W-:Y:S05]  /*3860*/  BSYNC B1 ;  /* 0x0000000000017941 */ /* 0x000fea0003800000 */
.L_x_47:
        /* <DEDUP_REMOVED lines=12> */
.L_x_50:
[----:B------:R-:W-:Y:S05]  /*3930*/  BSYNC B1 ;  /* 0x0000000000017941 */ /* 0x000fea0003800000 */
.L_x_49:
        /* <DEDUP_REMOVED lines=12> */
.L_x_52:
[----:B------:R-:W-:Y:S05]  /*3a00*/  BSYNC B1 ;  /* 0x0000000000017941 */ /* 0x000fea0003800000 */
.L_x_51:
        /* <DEDUP_REMOVED lines=12> */
.L_x_54:
[----:B------:R-:W-:Y:S05]  /*3ad0*/  BSYNC B1 ;  /* 0x0000000000017941 */ /* 0x000fea0003800000 */
.L_x_53:
        /* <DEDUP_REMOVED lines=12> */
.L_x_56:
[----:B------:R-:W-:Y:S05]  /*3ba0*/  BSYNC B1 ;  /* 0x0000000000017941 */ /* 0x000fea0003800000 */
.L_x_55:
        /* <DEDUP_REMOVED lines=12> */
.L_x_58:
[----:B------:R-:W-:Y:S05]  /*3c70*/  BSYNC B1 ;  /* 0x0000000000017941 */ /* 0x000fea0003800000 */
.L_x_57:
        /* <DEDUP_REMOVED lines=12> */
.L_x_60:
[----:B------:R-:W-:Y:S05]  /*3d40*/  BSYNC B1 ;  /* 0x0000000000017941 */ /* 0x000fea0003800000 */
.L_x_59:
        /* <DEDUP_REMOVED lines=12> */
.L_x_62:
[----:B------:R-:W-:Y:S05]  /*3e10*/  BSYNC B1 ;  /* 0x0000000000017941 */ /* 0x000fea0003800000 */
.L_x_61:
        /* <DEDUP_REMOVED lines=12> */
.L_x_64:
[----:B------:R-:W-:Y:S05]  /*3ee0*/  BSYNC B1 ;  /* 0x0000000000017941 */ /* 0x000fea0003800000 */
.L_x_63:
        /* <DEDUP_REMOVED lines=12> */
.L_x_66:
[----:B------:R-:W-:Y:S05]  /*3fb0*/  BSYNC B1 ;  /* 0x0000000000017941 */ /* 0x000fea0003800000 */
.L_x_65:
        /* <DEDUP_REMOVED lines=12> */
.L_x_68:
[----:B------:R-:W-:Y:S05]  /*4080*/  BSYNC B1 ;  /* 0x0000000000017941 */ /* 0x000fea0003800000 */
.L_x_67:
        /* <DEDUP_REMOVED lines=12> */
.L_x_70:
[----:B------:R-:W-:Y:S05]  /*4150*/  BSYNC B1 ;  /* 0x0000000000017941 */ /* 0x000fea0003800000 */
.L_x_69:
        /* <DEDUP_REMOVED lines=12> */
.L_x_72:
[----:B------:R-:W-:Y:S05]  /*4220*/  BSYNC B1 ;  /* 0x0000000000017941 */ /* 0x000fea0003800000 */
.L_x_71:
        /* <DEDUP_REMOVED lines=12> */
.L_x_74:
[----:B------:R-:W-:Y:S05]  /*42f0*/  BSYNC B1 ;  /* 0x0000000000017941 */ /* 0x000fea0003800000 */
.L_x_73:
        /* <DEDUP_REMOVED lines=12> */
.L_x_76:
[----:B------:R-:W-:Y:S05]  /*43c0*/  BSYNC B1 ;  /* 0x0000000000017941 */ /* 0x000fea0003800000 */
.L_x_75:
        /* <DEDUP_REMOVED lines=12> */
.L_x_78:
[----:B------:R-:W-:Y:S05]  /*4490*/  BSYNC B1 ;  /* 0x0000000000017941 */ /* 0x000fea0003800000 */
.L_x_77:
        /* <DEDUP_REMOVED lines=12> */
.L_x_80:
[----:B------:R-:W-:Y:S05]  /*4560*/  BSYNC B1 ;  /* 0x0000000000017941 */ /* 0x000fea0003800000 */
.L_x_79:
        /* <DEDUP_REMOVED lines=12> */
.L_x_82:
[----:B------:R-:W-:Y:S05]  /*4630*/  BSYNC B1 ;  /* 0x0000000000017941 */ /* 0x000fea0003800000 */
.L_x_81:
        /* <DEDUP_REMOVED lines=12> */
.L_x_84:
[----:B------:R-:W-:Y:S05]  /*4700*/  BSYNC B1 ;  /* 0x0000000000017941 */ /* 0x000fea0003800000 */
.L_x_83:
        /* <DEDUP_REMOVED lines=12> */
.L_x_86:
[----:B------:R-:W-:Y:S05]  /*47d0*/  BSYNC B1 ;  /* 0x0000000000017941 */ /* 0x000fea0003800000 */
.L_x_85:
        /* <DEDUP_REMOVED lines=12> */
.L_x_88:
[----:B------:R-:W-:Y:S05]  /*48a0*/  BSYNC B1 ;  /* 0x0000000000017941 */ /* 0x000fea0003800000 */
.L_x_87:
        /* <DEDUP_REMOVED lines=12> */
.L_x_90:
[----:B------:R-:W-:Y:S05]  /*4970*/  BSYNC B1 ;  /* 0x0000000000017941 */ /* 0x000fea0003800000 */
.L_x_89:
        /* <DEDUP_REMOVED lines=12> */
.L_x_92:
[----:B------:R-:W-:Y:S05]  /*4a40*/  BSYNC B1 ;  /* 0x0000000000017941 */ /* 0x000fea0003800000 */
.L_x_91:
        /* <DEDUP_REMOVED lines=12> */
.L_x_94:
[----:B------:R-:W-:Y:S05]  /*4b10*/  BSYNC B1 ;  /* 0x0000000000017941 */ /* 0x000fea0003800000 */
.L_x_93:
        /* <DEDUP_REMOVED lines=12> */
.L_x_96:
[----:B------:R-:W-:Y:S05]  /*4be0*/  BSYNC B1 ;  /* 0x0000000000017941 */ /* 0x000fea0003800000 */
.L_x_95:
        /* <DEDUP_REMOVED lines=12> */
.L_x_98:
[----:B------:R-:W-:Y:S05]  /*4cb0*/  BSYNC B1 ;  /* 0x0000000000017941 */ /* 0x000fea0003800000 */
.L_x_97:
        /* <DEDUP_REMOVED lines=12> */
.L_x_100:
[----:B------:R-:W-:Y:S05]  /*4d80*/  BSYNC B1 ;  /* 0x0000000000017941 */ /* 0x000fea0003800000 */
.L_x_99:
        /* <DEDUP_REMOVED lines=12> */
.L_x_102:
[----:B------:R-:W-:Y:S05]  /*4e50*/  BSYNC B1 ;  /* 0x0000000000017941 */ /* 0x000fea0003800000 */
.L_x_101:
        /* <DEDUP_REMOVED lines=12> */
.L_x_104:
[----:B------:R-:W-:Y:S05]  /*4f20*/  BSYNC B1 ;  /* 0x0000000000017941 */ /* 0x000fea0003800000 */
.L_x_103:
        /* <DEDUP_REMOVED lines=12> */
.L_x_106:
[----:B------:R-:W-:Y:S05]  /*4ff0*/  BSYNC B1 ;  /* 0x0000000000017941 */ /* 0x000fea0003800000 */
.L_x_105:
        /* <DEDUP_REMOVED lines=12> */
.L_x_108:
[----:B------:R-:W-:Y:S05]  /*50c0*/  BSYNC B1 ;  /* 0x0000000000017941 */ /* 0x000fea0003800000 */
.L_x_107:
        /* <DEDUP_REMOVED lines=12> */
.L_x_110:
[----:B------:R-:W-:Y:S05]  /*5190*/  BSYNC B1 ;  /* 0x0000000000017941 */ /* 0x000fea0003800000 */
.L_x_109:
        /* <DEDUP_REMOVED lines=12> */
.L_x_112:
[----:B------:R-:W-:Y:S05]  /*5260*/  BSYNC B1 ;  /* 0x0000000000017941 */ /* 0x000fea0003800000 */
.L_x_111:
        /* <DEDUP_REMOVED lines=12> */
.L_x_114:
[----:B------:R-:W-:Y:S05]  /*5330*/  BSYNC B1 ;  /* 0x0000000000017941 */ /* 0x000fea0003800000 */
.L_x_113:
        /* <DEDUP_REMOVED lines=12> */
.L_x_116:
[----:B------:R-:W-:Y:S05]  /*5400*/  BSYNC B1 ;  /* 0x0000000000017941 */ /* 0x000fea0003800000 */
.L_x_115:
        /* <DEDUP_REMOVED lines=12> */
.L_x_118:
[----:B------:R-:W-:Y:S05]  /*54d0*/  BSYNC B1 ;  /* 0x0000000000017941 */ /* 0x000fea0003800000 */
.L_x_117:
        /* <DEDUP_REMOVED lines=12> */
.L_x_120:
[----:B------:R-:W-:Y:S05]  /*55a0*/  BSYNC B1 ;  /* 0x0000000000017941 */ /* 0x000fea0003800000 */
.L_x_119:
        /* <DEDUP_REMOVED lines=12> */
.L_x_122:
[----:B------:R-:W-:Y:S05]  /*5670*/  BSYNC B1 ;  /* 0x0000000000017941 */ /* 0x000fea0003800000 */
.L_x_121:
        /* <DEDUP_REMOVED lines=12> */
.L_x_124:
[----:B------:R-:W-:Y:S05]  /*5740*/  BSYNC B1 ;  /* 0x0000000000017941 */ /* 0x000fea0003800000 */
.L_x_123:
        /* <DEDUP_REMOVED lines=12> */
.L_x_126:
[----:B------:R-:W-:Y:S05]  /*5810*/  BSYNC B1 ;  /* 0x0000000000017941 */ /* 0x000fea0003800000 */
.L_x_125:
        /* <DEDUP_REMOVED lines=12> */
.L_x_128:
[----:B------:R-:W-:Y:S05]  /*58e0*/  BSYNC B1 ;  /* 0x0000000000017941 */ /* 0x000fea0003800000 */
.L_x_127:
        /* <DEDUP_REMOVED lines=12> */
.L_x_130:
[----:B------:R-:W-:Y:S05]  /*59b0*/  BSYNC B1 ;  /* 0x0000000000017941 */ /* 0x000fea0003800000 */
.L_x_129:
        /* <DEDUP_REMOVED lines=12> */
.L_x_132:
[----:B------:R-:W-:Y:S05]  /*5a80*/  BSYNC B1 ;  /* 0x0000000000017941 */ /* 0x000fea0003800000 */
.L_x_131:
        /* <DEDUP_REMOVED lines=12> */
.L_x_134:
[----:B------:R-:W-:Y:S05]  /*5b50*/  BSYNC B1 ;  /* 0x0000000000017941 */ /* 0x000fea0003800000 */
.L_x_133:
        /* <DEDUP_REMOVED lines=12> */
.L_x_136:
[----:B------:R-:W-:Y:S05]  /*5c20*/  BSYNC B1 ;  /* 0x0000000000017941 */ /* 0x000fea0003800000 */
.L_x_135:
        /* <DEDUP_REMOVED lines=12> */
.L_x_138:
[----:B------:R-:W-:Y:S05]  /*5cf0*/  BSYNC B1 ;  /* 0x0000000000017941 */ /* 0x000fea0003800000 */
.L_x_137:
        /* <DEDUP_REMOVED lines=12> */
.L_x_140:
[----:B------:R-:W-:Y:S05]  /*5dc0*/  BSYNC B1 ;  /* 0x0000000000017941 */ /* 0x000fea0003800000 */
.L_x_139:
        /* <DEDUP_REMOVED lines=12> */
.L_x_142:
[----:B------:R-:W-:Y:S05]  /*5e90*/  BSYNC B1 ;  /* 0x0000000000017941 */ /* 0x000fea0003800000 */
.L_x_141:
        /* <DEDUP_REMOVED lines=12> */
.L_x_144:
[----:B------:R-:W-:Y:S05]  /*5f60*/  BSYNC B1 ;  /* 0x0000000000017941 */ /* 0x000fea0003800000 */
.L_x_143:
[----:B-----5:R-:W-:Y:S01]  /*5f70*/  LOP3.LUT R5, R5, 0xff, RZ, 0xc0, !PT ;  /* 0x000000ff05057812 */ /* 0x020fe200078ec0ff */
[----:B------:R-:W-:Y:S01]  /*5f80*/  BSSY B1, `(.L_x_145) ;  /* 0x000000b000017945 */ /* 0x000fe20003800000 */
[----:B------:R-:W-:Y:S02]  /*5f90*/  ISETP.LT.OR P4, PT, R29, 0x71, !P0 ;  /* 0x000000711d00780c */ /* 0x000fe40004781670 */
[----:B------:R-:W-:-:S05]  /*5fa0*/  F2FP.F16.E5M2.UNPACK_B R5, R5 ;  /* 0x00000005ff05723e */ /* 0x000fca00020004ff */
[----:B------:R-:W-:-:S05]  /*5fb0*/  HADD2.F32 R18, -RZ, R5.H0_H0 ;  /* 0x20000005ff127230 */ /* 0x000fca0000004100 */
[----:B------:R-:W-:-:S04]  /*5fc0*/  FMUL R5, R18, R9 ;  /* 0x0000000912057220 */ /* 0x000fc80000400000 */
[----:B------:R-:W-:-:S05]  /*5fd0*/  FFMA R5, R20, R8, R5 ;  /* 0x0000000814057223 */ /* 0x000fca0000000005 */
[----:B0-----:R-:W-:Y:S02]  /*5fe0*/  F2FP.SATFINITE.E5M2.F32.PACK_AB_MERGE_C R23, RZ, R5, RZ ;  /* 0x00000005ff17723e */ /* 0x001fe400048060ff */
[----:B------:R-:W-:-:S03]  /*5ff0*/  PRMT R5, RZ, 0x7610, R5 ;  /* 0x00007610ff057816 */ /* 0x000fc60000000005 */
[----:B------:R0:W-:Y:S01]  /*6000*/  @!P3 STG.E.U8 desc[UR16][R6.64+0x69], R23 ;  /* 0x000069170600b986 */ /* 0x0001e2000c101110 */
[----:B------:R-:W-:Y:S05]  /*6010*/  @P4 BRA `(.L_x_146) ;  /* 0x0000000000044947 */ /* 0x000fea0003800000 */
[----:B------:R0:W5:Y:S02]  /*6020*/  LDG.E.U8 R5, desc[UR16][R24.64+0x70] ;  /* 0x0000701018057981 */ /* 0x000164000c1e1100 */
.L_x_146:
[----:B------:R-:W-:Y:S05]  /*6030*/  BSYNC B1 ;  /* 0x0000000000017941 */ /* 0x000fea0003800000 */
.L_x_145:
        /* <DEDUP_REMOVED lines=12> */
.L_x_148:
[----:B------:R-:W-:Y:S05]  /*6100*/  BSYNC B1 ;  /* 0x0000000000017941 */ /* 0x000fea0003800000 */
.L_x_147:
        /* <DEDUP_REMOVED lines=12> */
.L_x_150:
[----:B------:R-:W-:Y:S05]  /*61d0*/  BSYNC B1 ;  /* 0x0000000000017941 */ /* 0x000fea0003800000 */
.L_x_149:
        /* <DEDUP_REMOVED lines=8> */
[----:B0-----:R-:W-:-:S05]  /*6260*/  F2FP.SATFINITE.E5M2.F32.PACK_AB_MERGE_C R17, RZ, R18, RZ ;  /* 0x00000012ff11723e */ /* 0x001fca00048060ff */
[----:B------:R0:W-:Y:S01]  /*6270*/  @!P4 STG.E.U8 desc[UR16][R6.64+0x70], R17 ;  /* 0x000070110600c986 */ /* 0x0001e2000c101110 */
[----:B------:R-:W-:Y:S05]  /*6280*/  @P3 BRA `(.L_x_152) ;  /* 0x0000000000043947 */ /* 0x000fea0003800000 */
[----:B------:R0:W5:Y:S02]  /*6290*/  LDG.E.U8 R5, desc[UR16][R26.64+0x71] ;  /* 0x000071101a057981 */ /* 0x000164000c1e1100 */
.L_x_152:
[----:B------:R-:W-:Y:S05]  /*62a0*/  BSYNC B1 ;  /* 0x0000000000017941 */ /* 0x000fea0003800000 */
.L_x_151:
        /* <DEDUP_REMOVED lines=12> */
.L_x_154:
[----:B------:R-:W-:Y:S05]  /*6370*/  BSYNC B1 ;  /* 0x0000000000017941 */ /* 0x000fea0003800000 */
.L_x_153:
        /* <DEDUP_REMOVED lines=12> */
.L_x_156:
[----:B------:R-:W-:Y:S05]  /*6440*/  BSYNC B1 ;  /* 0x0000000000017941 */ /* 0x000fea0003800000 */
.L_x_155:
        /* <DEDUP_REMOVED lines=12> */
.L_x_158:
[----:B------:R-:W-:Y:S05]  /*6510*/  BSYNC B1 ;  /* 0x0000000000017941 */ /* 0x000fea0003800000 */
.L_x_157:
[----:B-----5:R-:W-:Y:S01]  /*6520*/  LOP3.LUT R5, R5, 0xff, RZ, 0xc0, !PT ;  /* 0x000000ff05057812 */ /* 0x020fe200078ec0ff */
[----:B------:R-:W-:Y:S01]  /*6530*/  BSSY B1, `(.L_x_159) ;  /* 0x000000b000017945 */ /* 0x000fe20003800000 */
[----:B------:R-:W-:Y:S02]  /*6540*/  ISETP.LT.OR P1, PT, R29, 0x7a, !P1 ;  /* 0x0000007a1d00780c */ /* 0x000fe40004f21670 */
[----:B------:R-:W-:-:S05]  /*6550*/  F2FP.F16.E5M2.UNPACK_B R5, R5 ;  /* 0x00000005ff05723e */ /* 0x000fca00020004ff */
[----:B01--4-:R-:W-:Y:S01]  /*6560*/  HADD2.F32 R10, -RZ, R5.H0_H0 ;  /* 0x20000005ff0a7230 */ /* 0x013fe20000004100 */
[----:B------:R-:W-:-:S04]  /*6570*/  PRMT R5, RZ, 0x7610, R5 ;  /* 0x00007610ff057816 */ /* 0x000fc80000000005 */
[----:B------:R-:W-:-:S04]  /*6580*/  FMUL R10, R10, R9 ;  /* 0x000000090a0a7220 */ /* 0x000fc80000400000 */
[----:B------:R-:W-:-:S05]  /*6590*/  FFMA R10, R15, R8, R10 ;  /* 0x000000080f0a7223 */ /* 0x000fca000000000a */
[----:B------:R-:W-:-:S05]  /*65a0*/  F2FP.SATFINITE.E5M2.F32.PACK_AB_MERGE_C R11, RZ, R10, RZ ;  /* 0x0000000aff0b723e */ /* 0x000fca00048060ff */
[----:B------:R0:W-:Y:S01]  /*65b0*/  @!P3 STG.E.U8 desc[UR16][R6.64+0x78], R11 ;  /* 0x0000780b0600b986 */ /* 0x0001e2000c101110 */
[----:B------:R-:W-:Y:S05]  /*65c0*/  @P1 BRA `(.L_x_160) ;  /* 0x0000000000041947 */ /* 0x000fea0003800000 */
[----:B------:R1:W5:Y:S02]  /*65d0*/  LDG.E.U8 R5, desc[UR16][R26.64+0x79] ;  /* 0x000079101a057981 */ /* 0x000364000c1e1100 */
.L_x_160:
[----:B------:R-:W-:Y:S05]  /*65e0*/  BSYNC B1 ;  /* 0x0000000000017941 */ /* 0x000fea0003800000 */
.L_x_159:
[----:B------:R-:W-:Y:S05]  /*65f0*/  @P1 BRA `(.L_x_161) ;  /* 0x0000001000281947 */ /* 0x000fea0003800000 */
[----:B-----5:R-:W-:-:S04]  /*6600*/  LOP3.LUT R5, R5, 0xff, RZ, 0xc0, !PT ;  /* 0x000000ff05057812 */ /* 0x020fc800078ec0ff */
[----:B------:R-:W-:-:S05]  /*6610*/  F2FP.F16.E5M2.UNPACK_B R5, R5 ;  /* 0x00000005ff05723e */ /* 0x000fca00020004ff */
[----:B------:R-:W-:-:S05]  /*6620*/  HADD2.F32 R10, -RZ, R5.H0_H0 ;  /* 0x20000005ff0a7230 */ /* 0x000fca0000004100 */
[----:B------:R-:W-:-:S04]  /*6630*/  FMUL R5, R10, R9 ;  /* 0x000000090a057220 */ /* 0x000fc80000400000 */
[----:B------:R-:W-:-:S05]  /*6640*/  FFMA R5, R14, R8, R5 ;  /* 0x000000080e057223 */ /* 0x000fca0000000005 */
[----:B------:R-:W-:-:S05]  /*6650*/  F2FP.SATFINITE.E5M2.F32.PACK_AB_MERGE_C R5, RZ, R5, RZ ;  /* 0x00000005ff05723e */ /* 0x000fca00048060ff */
[----:B------:R4:W-:Y:S01]  /*6660*/  STG.E.U8 desc[UR16][R6.64+0x79], R5 ;  /* 0x0000790506007986 */ /* 0x0009e2000c101110 */
[----:B------:R-:W-:Y:S05]  /*6670*/  BRA `(.L_x_161) ;  /* 0x0000001000087947 */ /* 0x000fea0003800000 */
.L_x_32:
[----:B------:R-:W-:Y:S01]  /*6680*/  ISETP.GE.AND P1, PT, R36, 0x1, PT ;  /* 0x000000012400780c */ /* 0x000fe20003f26270 */
[-C--:B--2---:R-:W-:Y:S01]  /*6690*/  FMUL R141, R141, R8.reuse ;  /* 0x000000088d8d7220 */ /* 0x084fe20000400000 */
[-C--:B------:R-:W-:Y:S01]  /*66a0*/  FMUL R136, R136, R8.reuse ;  /* 0x0000000888887220 */ /* 0x080fe20000400000 */
[----:B------:R-:W-:Y:S01]  /*66b0*/  ISETP.GE.AND P0, PT, R36, 0x9, PT ;  /* 0x000000092400780c */ /* 0x000fe20003f06270 */
[-C--:B------:R-:W-:Y:S01]  /*66c0*/  FMUL R139, R139, R8.reuse ;  /* 0x000000088b8b7220 */ /* 0x080fe20000400000 */
[C---:B------:R-:W-:Y:S01]  /*66d0*/  ISETP.LT.OR P4, PT, R29.reuse, 0x1, !P1 ;  /* 0x000000011d00780c */ /* 0x040fe20004f81670 */
[-C--:B------:R-:W-:Y:S01]  /*66e0*/  FMUL R134, R134, R8.reuse ;  /* 0x0000000886867220 */ /* 0x080fe20000400000 */
[----:B------:R-:W-:Y:S01]  /*66f0*/  ISETP.LT.OR P5, PT, R29, 0x2, !P1 ;  /* 0x000000021d00780c */ /* 0x000fe20004fa1670 */
[-C--:B------:R-:W-:Y:S01]  /*6700*/  FMUL R137, R137, R8.reuse ;  /* 0x0000000889897220 */ /* 0x080fe20000400000 */
[----:B------:R-:W-:Y:S01]  /*6710*/  F2FP.SATFINITE.E5M2.F32.PACK_AB_MERGE_C R141, RZ, R141, RZ ;  /* 0x0000008dff8d723e */ /* 0x000fe200048060ff */
[----:B------:R-:W-:Y:S01]  /*6720*/  FMUL R132, R132, R8 ;  /* 0x0000000884847220 */ /* 0x000fe20000400000 */
[----:B------:R-:W-:Y:S01]  /*6730*/  F2FP.SATFINITE.E5M2.F32.PACK_AB_MERGE_C R5, RZ, R136, RZ ;  /* 0x00000088ff05723e */ /* 0x000fe200048060ff */
[-C--:B------:R-:W-:Y:S01]  /*6740*/  FMUL R135, R135, R8.reuse ;  /* 0x0000000887877220 */ /* 0x080fe20000400000 */
[C---:B------:R-:W-:Y:S01]  /*6750*/  ISETP.LT.OR P3, PT, R29.reuse, 0x1, !P0 ;  /* 0x000000011d00780c */ /* 0x040fe20004761670 */
[-C--:B------:R-:W-:Y:S01]  /*6760*/  FMUL R130, R130, R8.reuse ;  /* 0x0000000882827220 */ /* 0x080fe20000400000 */
[----:B------:R-:W-:Y:S01]  /*6770*/  ISETP.LT.OR P6, PT, R29, 0xa, !P1 ;  /* 0x0000000a1d00780c */ /* 0x000fe20004fc1670 */
[-C--:B------:R-:W-:Y:S01]  /*6780*/  FMUL R133, R133, R8.reuse ;  /* 0x0000000885857220 */ /* 0x080fe20000400000 */
[----:B------:R-:W-:Y:S01]  /*6790*/  F2FP.SATFINITE.E5M2.F32.PACK_AB_MERGE_C R139, RZ, R139, RZ ;  /* 0x0000008bff8b723e */ /* 0x000fe200048060ff */
[----:B------:R-:W-:Y:S01]  /*67a0*/  @!P4 STG.E.U8 desc[UR16][R10.64], R141 ;  /* 0x0000008d0a00c986 */ /* 0x000fe2000c101110 */
[C---:B------:R-:W-:Y:S01]  /*67b0*/  ISETP.LT.OR P4, PT, R29.reuse, 0x2, !P0 ;  /* 0x000000021d00780c */ /* 0x040fe20004781670 */
[----:B------:R-:W-:Y:S01]  /*67c0*/  FMUL R128, R128, R8 ;  /* 0x0000000880807220 */ /* 0x000fe20000400000 */
[----:B------:R-:W-:Y:S01]  /*67d0*/  F2FP.SATFINITE.E5M2.F32.PACK_AB_MERGE_C R25, RZ, R134, RZ ;  /* 0x00000086ff19723e */ /* 0x000fe200048060ff */
[----:B------:R0:W-:Y:S01]  /*67e0*/  @!P5 STG.E.U8 desc[UR16][R10.64+0x1], R5 ;  /* 0x000001050a00d986 */ /* 0x0001e2000c101110 */
[----:B------:R-:W-:Y:S01]  /*67f0*/  ISETP.LT.OR P5, PT, R29, 0x9, !P1 ;  /* 0x000000091d00780c */ /* 0x000fe20004fa1670 */
[-C--:B------:R-:W-:Y:S01]  /*6800*/  FMUL R131, R131, R8.reuse ;  /* 0x0000000883837220 */ /* 0x080fe20000400000 */
[----:B------:R-:W-:Y:S01]  /*6810*/  F2FP.SATFINITE.E5M2.F32.PACK_AB_MERGE_C R137, RZ, R137, RZ ;  /* 0x00000089ff89723e */ /* 0x000fe200048060ff */
[----:B------:R-:W-:Y:S01]  /*6820*/  @!P3 STG.E.U8 desc[UR16][R6.64], R139 ;  /* 0x0000008b0600b986 */ /* 0x000fe2000c101110 */
[----:B------:R-:W-:Y:S01]  /*6830*/  ISETP.LT.OR P3, PT, R29, 0x9, !P0 ;  /* 0x000000091d00780c */ /* 0x000fe20004761670 */
[-C--:B------:R-:W-:Y:S01]  /*6840*/  FMUL R126, R126, R8.reuse ;  /* 0x000000087e7e7220 */ /* 0x080fe20000400000 */
[----:B------:R-:W-:Y:S01]  /*6850*/  F2FP.SATFINITE.E5M2.F32.PACK_AB_MERGE_C R135, RZ, R135, RZ ;  /* 0x00000087ff87723e */ /* 0x000fe200048060ff */
[-C--:B------:R-:W-:Y:S01]  /*6860*/  FMUL R129, R129, R8.reuse ;  /* 0x0000000881817220 */ /* 0x080fe20000400000 */
[----:B------:R-:W-:Y:S01]  /*6870*/  F2FP.SATFINITE.E5M2.F32.PACK_AB_MERGE_C R133, RZ, R133, RZ ;  /* 0x00000085ff85723e */ /* 0x000fe200048060ff */
[----:B------:R1:W-:Y:S01]  /*6880*/  @!P4 STG.E.U8 desc[UR16][R6.64+0x1], R25 ;  /* 0x000001190600c986 */ /* 0x0003e2000c101110 */
[C---:B------:R-:W-:Y:S01]  /*6890*/  ISETP.LT.OR P4, PT, R29.reuse, 0xa, !P0 ;  /* 0x0000000a1d00780c */ /* 0x040fe20004781670 */
[----:B------:R-:W-:Y:S01]  /*68a0*/  FMUL R124, R124, R8 ;  /* 0x000000087c7c7220 */ /* 0x000fe20000400000 */
[----:B0-----:R-:W-:Y:S01]  /*68b0*/  F2FP.SATFINITE.E5M2.F32.PACK_AB_MERGE_C R5, RZ, R132, RZ ;  /* 0x00000084ff05723e */ /* 0x001fe200048060ff */
[----:B------:R-:W-:Y:S01]  /*68c0*/  @!P5 STG.E.U8 desc[UR16][R10.64+0x8], R137 ;  /* 0x000008890a00d986 */ /* 0x000fe2000c101110 */
[----:B------:R-:W-:Y:S01]  /*68d0*/  ISETP.LT.OR P5, PT, R29, 0x11, !P1 ;  /* 0x000000111d00780c */ /* 0x000fe20004fa1670 */
[-C--:B------:R-:W-:Y:S01]  /*68e0*/  FMUL R127, R127, R8.reuse ;  /* 0x000000087f7f7220 */ /* 0x080fe20000400000 */
[----:B------:R-:W-:Y:S01]  /*68f0*/  F2FP.SATFINITE.E5M2.F32.PACK_AB_MERGE_C R131, RZ, R131, RZ ;  /* 0x00000083ff83723e */ /* 0x000fe200048060ff */
[----:B------:R0:W-:Y:S01]  /*6900*/  @!P6 STG.E.U8 desc[UR16][R10.64+0x9], R5 ;  /* 0x000009050a00e986 */ /* 0x0001e2000c101110 */
[----:B------:R-:W-:Y:S01]  /*6910*/  ISETP.LT.OR P6, PT, R29, 0x12, !P1 ;  /* 0x000000121d00780c */ /* 0x000fe20004fc1670 */
[----:B------:R-:W-:Y:S01]  /*6920*/  FMUL R122, R122, R8 ;  /* 0x000000087a7a7220 */ /* 0x000fe20000400000 */
[----:B------:R-:W-:Y:S01]  /*6930*/  F2FP.SATFINITE.E5M2.F32.PACK_AB_MERGE_C R129, RZ, R129, RZ ;  /* 0x00000081ff81723e */ /* 0x000fe200048060ff */
[----:B------:R-:W-:Y:S01]  /*6940*/  @!P3 STG.E.U8 desc[UR16][R6.64+0x8], R135 ;  /* 0x000008870600b986 */ /* 0x000fe2000c101110 */
[----:B-1----:R-:W-:Y:S01]  /*6950*/  F2FP.SATFINITE.E5M2.F32.PACK_AB_MERGE_C R25, RZ, R130, RZ ;  /* 0x00000082ff19723e */ /* 0x002fe200048060ff */
[-C--:B------:R-:W-:Y:S01]  /*6960*/  FMUL R125, R125, R8.reuse ;  /* 0x000000087d7d7220 */ /* 0x080fe20000400000 */
[C---:B------:R-:W-:Y:S01]  /*6970*/  ISETP.LT.OR P3, PT, R29.reuse, 0x11, !P0 ;  /* 0x000000111d00780c */ /* 0x040fe20004761670 */
[-C--:B------:R-:W-:Y:S01]  /*6980*/  FMUL R120, R120, R8.reuse ;  /* 0x0000000878787220 */ /* 0x080fe20000400000 */
[----:B------:R-:W-:Y:S01]  /*6990*/  F2FP.SATFINITE.E5M2.F32.PACK_AB_MERGE_C R127, RZ, R127, RZ ;  /* 0x0000007fff7f723e */ /* 0x000fe200048060ff */
[----:B------:R1:W-:Y:S01]  /*69a0*/  @!P4 STG.E.U8 desc[UR16][R6.64+0x9], R25 ;  /* 0x000009190600c986 */ /* 0x0003e2000c101110 */
[----:B------:R-:W-:Y:S01]  /*69b0*/  ISETP.LT.OR P4, PT, R29, 0x12, !P0 ;  /* 0x000000121d00780c */ /* 0x000fe20004781670 */
[----:B------:R-:W-:Y:S01]  /*69c0*/  FMUL R123, R123, R8 ;  /* 0x000000087b7b7220 */ /* 0x000fe20000400000 */
[----:B0-----:R-:W-:Y:S01]  /*69d0*/  F2FP.SATFINITE.E5M2.F32.PACK_AB_MERGE_C R5, RZ, R128, RZ ;  /* 0x00000080ff05723e */ /* 0x001fe200048060ff */
[----:B------:R-:W-:Y:S01]  /*69e0*/  @!P5 STG.E.U8 desc[UR16][R10.64+0x10], R133 ;  /* 0x000010850a00d986 */ /* 0x000fe2000c101110 */
[C---:B------:R-:W-:Y:S01]  /*69f0*/  ISETP.LT.OR P5, PT, R29.reuse, 0x19, !P1 ;  /* 0x000000191d00780c */ /* 0x040fe20004fa1670 */
[-C--:B------:R-:W-:Y:S01]  /*6a00*/  FMUL R118, R118, R8.reuse ;  /* 0x0000000876767220 */ /* 0x080fe20000400000 */
[----:B------:R-:W-:Y:S01]  /*6a10*/  F2FP.SATFINITE.E5M2.F32.PACK_AB_MERGE_C R125, RZ, R125, RZ ;  /* 0x0000007dff7d723e */ /* 0x000fe200048060ff */
[----:B------:R0:W-:Y:S01]  /*6a20*/  @!P6 STG.E.U8 desc[UR16][R10.64+0x11], R5 ;  /* 0x000011050a00e986 */ /* 0x0001e2000c101110 */
[----:B------:R-:W-:Y:S01]  /*6a30*/  ISETP.LT.OR P6, PT, R29, 0x1a, !P1 ;  /* 0x0000001a1d00780c */ /* 0x000fe20004fc1670 */
[-C--:B------:R-:W-:Y:S01]  /*6a40*/  FMUL R121, R121, R8.reuse ;  /* 0x0000000879797220 */ /* 0x080fe20000400000 */
[----:B------:R-:W-:Y:S01]  /*6a50*/  FMUL R116, R116, R8 ;  /* 0x0000000874747220 */ /* 0x000fe20000400000 */
[----:B-1----:R-:W-:Y:S01]  /*6a60*/  F2FP.SATFINITE.E5M2.F32.PACK_AB_MERGE_C R25, RZ, R126, RZ ;  /* 0x0000007eff19723e */ /* 0x002fe200048060ff */
[----:B------:R-:W-:Y:S01]  /*6a70*/  @!P3 STG.E.U8 desc[UR16][R6.64+0x10], R131 ;  /* 0x000010830600b986 */ /* 0x000fe2000c101110 */
[----:B------:R-:W-:Y:S01]  /*6a80*/  ISETP.LT.OR P3, PT, R29, 0x19, !P0 ;  /* 0x000000191d00780c */ /* 0x000fe20004761670 */
        /* <DEDUP_REMOVED lines=35> */
[----:B------:R-:W-:Y:S01]  /*6cc0*/  ISETP.LT.OR P3, PT, R29, 0x29, !P0 ;  /* 0x000000291d00780c */ /* 0x000fe20004761670 */
[-C--:B------:R-:W-:Y:S01]  /*6cd0*/  FMUL R109, R109, R8.reuse ;  /* 0x000000086d6d7220 */ /* 0x080fe20000400000 */
[-C--:B------:R-:W-:Y:S01]  /*6ce0*/  FMUL R104, R104, R8.reuse ;  /* 0x0000000868687220 */ /* 0x080fe20000400000 */
        /* <DEDUP_REMOVED lines=104> */
[----:B------:R-:W-:-:S02]  /*7370*/  ISETP.LT.OR P3, PT, R29, 0x59, !P0 ;  /* 0x000000591d00780c */ /* 0x000fc40004761670 */
[----:B------:R-:W-:Y:S01]  /*7380*/  F2FP.SATFINITE.E5M2.F32.PACK_AB_MERGE_C R19, RZ, R19, RZ ;  /* 0x00000013ff13723e */ /* 0x000fe200048060ff */
[----:B------:R1:W-:Y:S01]  /*7390*/  @!P4 STG.E.U8 desc[UR16][R6.64+0x51], R25 ;  /* 0x000051190600c986 */ /* 0x0003e2000c101110 */
[C---:B------:R-:W-:Y:S02]  /*73a0*/  ISETP.LT.OR P4, PT, R29.reuse, 0x5a, !P0 ;  /* 0x0000005a1d00780c */ /* 0x040fe40004781670 */
[----:B0-----:R-:W-:Y:S01]  /*73b0*/  F2FP.SATFINITE.E5M2.F32.PACK_AB_MERGE_C R5, RZ, R92, RZ ;  /* 0x0000005cff05723e */ /* 0x001fe200048060ff */
[----:B------:R-:W-:Y:S01]  /*73c0*/  @!P5 STG.E.U8 desc[UR16][R10.64+0x58], R97 ;  /* 0x000058610a00d986 */ /* 0x000fe2000c101110 */
[C---:B------:R-:W-:Y:S02]  /*73d0*/  ISETP.LT.OR P5, PT, R29.reuse, 0x61, !P1 ;  /* 0x000000611d00780c */ /* 0x040fe40004fa1670 */
[----:B------:R-:W-:Y:S01]  /*73e0*/  F2FP.SATFINITE.E5M2.F32.PACK_AB_MERGE_C R13, RZ, R13, RZ ;  /* 0x0000000dff0d723e */ /* 0x000fe200048060ff */
[----:B------:R0:W-:Y:S01]  /*73f0*/  @!P6 STG.E.U8 desc[UR16][R10.64+0x59], R5 ;  /* 0x000059050a00e986 */ /* 0x0001e2000c101110 */
[----:B------:R-:W-:-:S02]  /*7400*/  ISETP.LT.OR P6, PT, R29, 0x62, !P1 ;  /* 0x000000621d00780c */ /* 0x000fc40004fc1670 */
[----:B------:R-:W-:Y:S01]  /*7410*/  F2FP.SATFINITE.E5M2.F32.PACK_AB_MERGE_C R15, RZ, R15, RZ ;  /* 0x0000000fff0f723e */ /* 0x000fe200048060ff */
[----:B------:R-:W-:Y:S01]  /*7420*/  @!P3 STG.E.U8 desc[UR16][R6.64+0x58], R95 ;  /* 0x0000585f0600b986 */ /* 0x000fe2000c101110 */
[----:B-1----:R-:W-:Y:S02]  /*7430*/  F2FP.SATFINITE.E5M2.F32.PACK_AB_MERGE_C R25, RZ, R90, RZ ;  /* 0x0000005aff19723e */ /* 0x002fe400048060ff */
[----:B------:R-:W-:-:S03]  /*7440*/  ISETP.LT.OR P3, PT, R29, 0x61, !P0 ;  /* 0x000000611d00780c */ /* 0x000fc60004761670 */
[----:B------:R1:W-:Y:S01]  /*7450*/  @!P4 STG.E.U8 desc[UR16][R6.64+0x59], R25 ;  /* 0x000059190600c986 */ /* 0x0003e2000c101110 */
[C---:B------:R-:W-:Y:S02]  /*7460*/  ISETP.LT.OR P4, PT, R29.reuse, 0x62, !P0 ;  /* 0x000000621d00780c */ /* 0x040fe40004781670 */
[----:B0-----:R-:W-:Y:S01]  /*7470*/  F2FP.SATFINITE.E5M2.F32.PACK_AB_MERGE_C R5, RZ, R88, RZ ;  /* 0x00000058ff05723e */ /* 0x001fe200048060ff */
[----:B------:R-:W-:Y:S01]  /*7480*/  @!P5 STG.E.U8 desc[UR16][R10.64+0x60], R93 ;  /* 0x0000605d0a00d986 */ /* 0x000fe2000c101110 */
[----:B------:R-:W-:-:S03]  /*7490*/  ISETP.LT.OR P5, PT, R29, 0x69, !P1 ;  /* 0x000000691d00780c */ /* 0x000fc60004fa1670 */
[----:B------:R0:W-:Y:S01]  /*74a0*/  @!P6 STG.E.U8 desc[UR16][R10.64+0x61], R5 ;  /* 0x000061050a00e986 */ /* 0x0001e2000c101110 */
[C---:B------:R-:W-:Y:S02]  /*74b0*/  ISETP.LT.OR P6, PT, R29.reuse, 0x6a, !P1 ;  /* 0x0000006a1d00780c */ /* 0x040fe40004fc1670 */
[----:B-1----:R-:W-:Y:S01]  /*74c0*/  F2FP.SATFINITE.E5M2.F32.PACK_AB_MERGE_C R25, RZ, R22, RZ ;  /* 0x00000016ff19723e */ /* 0x002fe200048060ff */
[----:B------:R-:W-:Y:S01]  /*74d0*/  @!P3 STG.E.U8 desc[UR16][R6.64+0x60], R91 ;  /* 0x0000605b0600b986 */ /* 0x000fe2000c101110 */
        /* <DEDUP_REMOVED lines=11> */
[----:B------:R-:W-:Y:S01]  /*7590*/  @!P4 STG.E.U8 desc[UR16][R6.64+0x69], R25 ;  /* 0x000069190600c986 */ /* 0x000fe2000c101110 */
[C---:B------:R-:W-:Y:S02]  /*75a0*/  ISETP.LT.OR P4, PT, R29.reuse, 0x79, !P1 ;  /* 0x000000791d00780c */ /* 0x040fe40004f81670 */
[C---:B------:R-:W-:Y:S01]  /*75b0*/  ISETP.LT.OR P1, PT, R29.reuse, 0x7a, !P1 ;  /* 0x0000007a1d00780c */ /* 0x040fe20004f21670 */
[----:B------:R1:W-:Y:S01]  /*75c0*/  @!P5 STG.E.U8 desc[UR16][R10.64+0x70], R21 ;  /* 0x000070150a00d986 */ /* 0x0003e2000c101110 */
[C---:B------:R-:W-:Y:S02]  /*75d0*/  ISETP.LT.OR P5, PT, R29.reuse, 0x72, !P0 ;  /* 0x000000721d00780c */ /* 0x040fe400047a1670 */
[----:B0-----:R-:W-:Y:S01]  /*75e0*/  F2FP.SATFINITE.E5M2.F32.PACK_AB_MERGE_C R5, RZ, R16, RZ ;  /* 0x00000010ff05723e */ /* 0x001fe200048060ff */
[----:B------:R0:W-:Y:S01]  /*75f0*/  @!P6 STG.E.U8 desc[UR16][R10.64+0x71], R17 ;  /* 0x000071110a00e986 */ /* 0x0001e2000c101110 */
[C---:B------:R-:W-:Y:S02]  /*7600*/  ISETP.LT.OR P6, PT, R29.reuse, 0x79, !P0 ;  /* 0x000000791d00780c */ /* 0x040fe400047c1670 */
[----:B------:R-:W-:Y:S01]  /*7610*/  ISETP.LT.OR P0, PT, R29, 0x7a, !P0 ;  /* 0x0000007a1d00780c */ /* 0x000fe20004701670 */
[----:B------:R2:W-:Y:S01]  /*7620*/  @!P3 STG.E.U8 desc[UR16][R6.64+0x70], R19 ;  /* 0x000070130600b986 */ /* 0x0005e2000c101110 */
[----:B-1----:R-:W-:-:S05]  /*7630*/  F2FP.SATFINITE.E5M2.F32.PACK_AB_MERGE_C R21, RZ, R14, RZ ;  /* 0x0000000eff15723e */ /* 0x002fca00048060ff */
[----:B------:R2:W-:Y:S01]  /*7640*/  @!P5 STG.E.U8 desc[UR16][R6.64+0x71], R5 ;  /* 0x000071050600d986 */ /* 0x0005e2000c101110 */
[----:B0-----:R-:W-:-:S03]  /*7650*/  F2FP.SATFINITE.E5M2.F32.PACK_AB_MERGE_C R17, RZ, R12, RZ ;  /* 0x0000000cff11723e */ /* 0x001fc600048060ff */
[----:B------:R2:W-:Y:S04]  /*7660*/  @!P4 STG.E.U8 desc[UR16][R10.64+0x78], R13 ;  /* 0x0000780d0a00c986 */ /* 0x0005e8000c101110 */
[----:B------:R2:W-:Y:S04]  /*7670*/  @!P1 STG.E.U8 desc[UR16][R10.64+0x79], R17 ;  /* 0x000079110a009986 */ /* 0x0005e8000c101110 */
[----:B------:R2:W-:Y:S04]  /*7680*/  @!P6 STG.E.U8 desc[UR16][R6.64+0x78], R15 ;  /* 0x0000780f0600e986 */ /* 0x0005e8000c101110 */
[----:B------:R2:W-:Y:S02]  /*7690*/  @!P0 STG.E.U8 desc[UR16][R6.64+0x79], R21 ;  /* 0x0000791506008986 */ /* 0x0005e4000c101110 */
.L_x_161:
[----:B------:R-:W-:Y:S05]  /*76a0*/  BSYNC B0 ;  /* 0x0000000000007941 */ /* 0x000fea0003800000 */
.L_x_31:
[----:B------:R-:W-:Y:S01]  /*76b0*/  ULDC UR6, c[0x0][0xc] ;  /* 0x0000030000067ab9 */ /* 0x000fe20000000800 */
[----:B------:R-:W-:Y:S01]  /*76c0*/  ULDC UR7, c[0x0][0x10] ;  /* 0x0000040000077ab9 */ /* 0x000fe20000000800 */
[----:B--2-45:R-:W2:Y:S01]  /*76d0*/  LDC R5, c[0x0][0x14] ;  /* 0x00000500ff057b82 */ /* 0x034ea20000000800 */
[----:B------:R-:W-:Y:S01]  /*76e0*/  UIMAD.WIDE.U32 UR6, UR6, UR7, URZ ;  /* 0x00000007060672a5 */ /* 0x000fe2000f8e003f */
[----:B0-----:R-:W-:Y:S01]  /*76f0*/  PRMT R6, RZ, 0x7610, R6 ;  /* 0x00007610ff067816 */ /* 0x001fe20000000006 */
[----:B------:R-:W-:-:S04]  /*7700*/  IMAD.MOV.U32 R7, RZ, RZ, -0x1 ;  /* 0xffffffffff077424 */ /* 0x000fc800078e00ff */
[----:B--2---:R-:W-:-:S04]  /*7710*/  IMAD.WIDE.U32 R2, R5, UR6, R2 ;  /* 0x0000000605027c25 */ /* 0x004fc8000f8e0002 */
[----:B------:R-:W-:Y:S01]  /*7720*/  IMAD R5, R5, UR7, RZ ;  /* 0x0000000705057c24 */ /* 0x000fe2000f8e02ff */
[----:B------:R-:W-:Y:S02]  /*7730*/  ULDC.64 UR6, c[0x0][0x650] ;  /* 0x0001940000067ab9 */ /* 0x000fe40000000a00 */
[----:B------:R-:W-:Y:S01]  /*7740*/  ISETP.GE.U32.AND P0, PT, R2, UR6, PT ;  /* 0x0000000602007c0c */ /* 0x000fe2000bf06070 */
[----:B------:R-:W-:Y:S02]  /*7750*/  IMAD.IADD R3, R3, 0x1, R5 ;  /* 0x0000000103037824 */ /* 0x000fe400078e0205 */
[----:B------:R-:W-:-:S03]  /*7760*/  IMAD.MOV.U32 R5, RZ, RZ, -0x1 ;  /* 0xffffffffff057424 */ /* 0x000fc600078e00ff */
[----:B------:R-:W-:-:S13]  /*7770*/  ISETP.GE.U32.AND.EX P0, PT, R3, UR7, PT, P0 ;  /* 0x0000000703007c0c */ /* 0x000fda000bf06100 */
[----:B------:R-:W-:Y:S05]  /*7780*/  @P0 BRA `(.L_x_162) ;  /* 0x0000000400600947 */ /* 0x000fea0003800000 */
[----:B------:R-:W0:Y:S01]  /*7790*/  S2R R20, SR_CTAID.X ;  /* 0x0000000000147919 */ /* 0x000e220000002500 */
[----:B------:R-:W2:Y:S01]  /*77a0*/  LDC.64 R14, c[0x0][0x628] ;  /* 0x00018a00ff0e7b82 */ /* 0x000ea20000000a00 */
[----:B------:R-:W-:Y:S01]  /*77b0*/  ULDC UR6, c[0x0][0x150] ;  /* 0x0000540000067ab9 */ /* 0x000fe20000000800 */
[----:B------:R-:W-:Y:S01]  /*77c0*/  IMAD.MOV.U32 R12, RZ, RZ, R2 ;  /* 0x000000ffff0c7224 */ /* 0x000fe200078e0002 */
[----:B------:R-:W4:Y:S01]  /*77d0*/  S2R R22, SR_CTAID.Y ;  /* 0x0000000000167919 */ /* 0x000f220000002600 */
[----:B------:R-:W-:-:S04]  /*77e0*/  IMAD.MOV.U32 R13, RZ, RZ, R3 ;  /* 0x000000ffff0d7224 */ /* 0x000fc800078e0003 */
[----:B------:R-:W1:Y:S08]  /*77f0*/  LDC R23, c[0x0][0x144] ;  /* 0x00005100ff177b82 */ /* 0x000e700000000800 */
[----:B------:R-:W1:Y:S08]  /*7800*/  LDC R16, c[0x0][0x630] ;  /* 0x00018c00ff107b82 */ /* 0x000e700000000800 */
[----:B------:R-:W1:Y:S01]  /*7810*/  LDC.64 R18, c[0x0][0x620] ;  /* 0x00018800ff127b82 */ /* 0x000e620000000a00 */
[----:B--2---:R-:W-:-:S04]  /*7820*/  ISETP.NE.U32.AND P0, PT, R14, RZ, PT ;  /* 0x000000ff0e00720c */ /* 0x004fc80003f05070 */
[----:B------:R-:W-:Y:S02]  /*7830*/  ISETP.NE.AND.EX P0, PT, R15, RZ, PT, P0 ;  /* 0x000000ff0f00720c */ /* 0x000fe40003f05300 */
[----:B0-----:R-:W-:-:S05]  /*7840*/  I2FP.F32.U32 R5, R20 ;  /* 0x0000001400057245 */ /* 0x001fca0000201000 */
[----:B------:R-:W-:-:S04]  /*7850*/  FMUL R5, R5, UR6 ;  /* 0x0000000605057c20 */ /* 0x000fc80008400000 */
[----:B------:R0:W2:Y:S02]  /*7860*/  F2I.U32.TRUNC.NTZ R21, R5 ;  /* 0x0000000500157305 */ /* 0x0000a4000020f000 */
[----:B----4-:R-:W-:Y:S05]  /*7870*/  @!P0 BRA `(.L_x_163) ;  /* 0x0000000000288947 */ /* 0x010fea0003800000 */
[----:B0-----:R-:W0:Y:S02]  /*7880*/  LDC R5, c[0x0][0x634] ;  /* 0x00018d00ff057b82 */ /* 0x001e240000000800 */
        /* <DEDUP_REMOVED lines=9> */
.L_x_163:
[-CC-:B-1----:R-:W-:Y:S01]  /*7920*/  SHF.R.U64 R17, R12, R16.reuse, R13.reuse ;  /* 0x000000100c117219 */ /* 0x182fe2000000120d */
[----:B------:R-:W1:Y:S01]  /*7930*/  LDC.64 R28, c[0x0][0x640] ;  /* 0x00019000ff1c7b82 */ /* 0x000e620000000a00 */
[----:B0-----:R-:W-:Y:S01]  /*7940*/  SHF.R.U32.HI R5, RZ, R16, R13 ;  /* 0x00000010ff057219 */ /* 0x001fe2000001160d */
[----:B--2---:R-:W-:Y:S01]  /*7950*/  IMAD.MOV R21, RZ, RZ, -R21 ;  /* 0x000000ffff157224 */ /* 0x004fe200078e0a15 */
[----:B------:R-:W-:Y:S01]  /*7960*/  IADD3 R11, P0, RZ, -R17, RZ ;  /* 0x80000011ff0b7210 */ /* 0x000fe20007f1e0ff */
[----:B------:R-:W-:Y:S02]  /*7970*/  ULDC UR6, c[0x0][0x154] ;  /* 0x0000550000067ab9 */ /* 0x000fe40000000800 */
[----:B------:R-:W-:Y:S02]  /*7980*/  IMAD R23, R23, R21, R20 ;  /* 0x0000001517177224 */ /* 0x000fe400078e0214 */
[----:B------:R-:W0:Y:S01]  /*7990*/  LDC R12, c[0x0][0x618] ;  /* 0x00018600ff0c7b82 */ /* 0x000e220000000800 */
[----:B------:R-:W-:-:S02]  /*79a0*/  IMAD.X R5, RZ, RZ, ~R5, P0 ;  /* 0x000000ffff057224 */ /* 0x000fc400000e0e05 */
[----:B------:R-:W-:-:S04]  /*79b0*/  IMAD.WIDE.U32 R6, R11, R18, R2 ;  /* 0x000000120b067225 */ /* 0x000fc800078e0002 */
[----:B------:R-:W-:Y:S01]  /*79c0*/  IMAD R10, R5, R18, RZ ;  /* 0x00000012050a7224 */ /* 0x000fe200078e02ff */
[----:B------:R-:W2:Y:S03]  /*79d0*/  LDC R24, c[0x0][0x608] ;  /* 0x00018200ff187b82 */ /* 0x000ea60000000800 */
[----:B------:R-:W-:Y:S02]  /*79e0*/  IMAD R5, R11, R19, R10 ;  /* 0x000000130b057224 */ /* 0x000fe400078e020a */
[----:B------:R-:W-:Y:S02]  /*79f0*/  IMAD.MOV.U32 R11, RZ, RZ, 0x1 ;  /* 0x00000001ff0b7424 */ /* 0x000fe400078e00ff */
[----:B------:R-:W-:Y:S01]  /*7a00*/  IMAD.IADD R5, R7, 0x1, R5 ;  /* 0x0000000107057824 */ /* 0x000fe200078e0205 */
[----:B---3--:R-:W3:Y:S01]  /*7a10*/  LDC R26, c[0x0][0x658] ;  /* 0x00019600ff1a7b82 */ /* 0x008ee20000000800 */
[----:B------:R-:W-:-:S02]  /*7a20*/  I2FP.F32.U32 R7, R22 ;  /* 0x0000001600077245 */ /* 0x000fc40000201000 */
[----:B-1----:R-:W-:-:S03]  /*7a30*/  ISETP.NE.U32.AND P0, PT, R28, RZ, PT ;  /* 0x000000ff1c00720c */ /* 0x002fc60003f05070 */
[----:B------:R-:W-:Y:S01]  /*7a40*/  FMUL R10, R7, UR6 ;  /* 0x00000006070a7c20 */ /* 0x000fe20008400000 */
[----:B------:R-:W-:Y:S01]  /*7a50*/  ISETP.NE.AND.EX P0, PT, R29, RZ, PT, P0 ;  /* 0x000000ff1d00720c */ /* 0x000fe20003f05300 */
[----:B------:R-:W1:Y:S01]  /*7a60*/  LDC R21, c[0x0][0x148] ;  /* 0x00005200ff157b82 */ /* 0x000e620000000800 */
[-CC-:B0-----:R-:W-:Y:S01]  /*7a70*/  SHF.R.U64 R16, R6, R12.reuse, R5.reuse ;  /* 0x0000000c06107219 */ /* 0x181fe20000001205 */
[----:B------:R0:W4:Y:S01]  /*7a80*/  F2I.U32.TRUNC.NTZ R18, R10 ;  /* 0x0000000a00127305 */ /* 0x000122000020f000 */
[----:B------:R-:W-:Y:S01]  /*7a90*/  SHF.R.U32.HI R5, RZ, R12, R5 ;  /* 0x0000000cff057219 */ /* 0x000fe20000011605 */
[----:B------:R-:W-:-:S04]  /*7aa0*/  IMAD.MOV.U32 R7, RZ, RZ, -0x1 ;  /* 0xffffffffff077424 */ /* 0x000fc800078e00ff */
[----:B------:R-:W0:Y:S01]  /*7ab0*/  LDC R20, c[0x0][0x600] ;  /* 0x00018000ff147b82 */ /* 0x000e220000000800 */
[-CC-:B--2---:R-:W-:Y:S02]  /*7ac0*/  SHF.R.U64 R14, R16, R24.reuse, R5.reuse ;  /* 0x00000018100e7219 */ /* 0x184fe40000001205 */
[----:B------:R-:W-:-:S05]  /*7ad0*/  SHF.R.U32.HI R5, RZ, R24, R5 ;  /* 0x00000018ff057219 */ /* 0x000fca0000011605 */
[----:B------:R-:W2:Y:S01]  /*7ae0*/  LDC R27, c[0x0][0x648] ;  /* 0x00019200ff1b7b82 */ /* 0x000ea20000000800 */
[-C--:B---3--:R-:W-:Y:S02]  /*7af0*/  SHF.L.U32 R6, R7, R26.reuse, RZ ;  /* 0x0000001a07067219 */ /* 0x088fe400000006ff */
[-CC-:B------:R-:W-:Y:S02]  /*7b00*/  SHF.R.U64 R19, R14, R26.reuse, R5.reuse ;  /* 0x0000001a0e137219 */ /* 0x180fe40000001205 */
[----:B------:R-:W-:Y:S02]  /*7b10*/  SHF.R.U32.HI R7, RZ, R26, R5 ;  /* 0x0000001aff077219 */ /* 0x000fe40000011605 */
[----:B------:R-:W-:Y:S01]  /*7b20*/  LOP3.LUT R25, RZ, R6, RZ, 0x33, !PT ;  /* 0x00000006ff197212 */ /* 0x000fe200078e33ff */
[----:B------:R-:W3:Y:S01]  /*7b30*/  LDC R30, c[0x0][0x638] ;  /* 0x00018e00ff1e7b82 */ /* 0x000ee20000000800 */
[----:B------:R-:W-:Y:S01]  /*7b40*/  SHF.L.U32 R26, R11, R26, RZ ;  /* 0x0000001a0b1a7219 */ /* 0x000fe200000006ff */
[----:B------:R-:W-:-:S06]  /*7b50*/  IMAD.MOV.U32 R6, RZ, RZ, R19 ;  /* 0x000000ffff067224 */ /* 0x000fcc00078e0013 */
[----:B------:R-:W0:Y:S01]  /*7b60*/  LDC R31, c[0x0][0x610] ;  /* 0x00018400ff1f7b82 */ /* 0x000e220000000800 */
[----:B----4-:R-:W-:Y:S05]  /*7b70*/  @!P0 BRA `(.L_x_164) ;  /* 0x0000000000288947 */ /* 0x010fea0003800000 */
[----:B------:R-:W4:Y:S02]  /*7b80*/  LDC R6, c[0x0][0x64c] ;  /* 0x00019300ff067b82 */ /* 0x000f240000000800 */
[----:B----4-:R-:W-:-:S05]  /*7b90*/  IADD3 R5, P0, R19, R6, RZ ;  /* 0x0000000613057210 */ /* 0x010fca0007f1e0ff */
[----:B------:R-:W-:-:S04]  /*7ba0*/  IMAD.X R15, RZ, RZ, R7, P0 ;  /* 0x000000ffff0f7224 */ /* 0x000fc800000e0607 */
[----:B------:R-:W-:-:S04]  /*7bb0*/  IMAD.WIDE.U32 R6, R15, R28, RZ ;  /* 0x0000001c0f067225 */ /* 0x000fc800078e00ff */
[----:B0-----:R-:W-:-:S04]  /*7bc0*/  IMAD.WIDE.U32 R10, P0, R5, R29, R6 ;  /* 0x0000001d050a7225 */ /* 0x001fc80007800006 */
[----:B------:R-:W-:-:S04]  /*7bd0*/  IMAD.WIDE.U32 R6, R5, R28, RZ ;  /* 0x0000001c05067225 */ /* 0x000fc800078e00ff */
[----:B------:R-:W-:Y:S01]  /*7be0*/  IMAD.X R13, RZ, RZ, RZ, P0 ;  /* 0x000000ffff0d7224 */ /* 0x000fe200000e06ff */
[----:B------:R-:W-:Y:S01]  /*7bf0*/  IADD3 RZ, P0, R7, R10, RZ ;  /* 0x0000000a07ff7210 */ /* 0x000fe20007f1e0ff */
[----:B------:R-:W-:-:S04]  /*7c00*/  IMAD.MOV.U32 R12, RZ, RZ, R11 ;  /* 0x000000ffff0c7224 */ /* 0x000fc800078e000b */
[----:B------:R-:W-:-:S08]  /*7c10*/  IMAD.WIDE.U32.X R6, R15, R29, R12, P0 ;  /* 0x0000001d0f067225 */ /* 0x000fd000000e040c */
.L_x_164:
[----:B--2---:R-:W-:Y:S01]  /*7c20*/  SHF.R.U64 R5, R6, R27, R7 ;  /* 0x0000001b06057219 */ /* 0x004fe20000001207 */
[----:B0-----:R-:W-:Y:S01]  /*7c30*/  VIADD R7, R20, 0xffffffff ;  /* 0xffffffff14077836 */ /* 0x001fe20000000000 */
[----:B------:R-:W-:Y:S01]  /*7c40*/  LOP3.LUT R28, R14, R25, RZ, 0xc0, !PT ;  /* 0x000000190e1c7212 */ /* 0x000fe200078ec0ff */
[----:B------:R-:W-:Y:S02]  /*7c50*/  IMAD.MOV R18, RZ, RZ, -R18 ;  /* 0x000000ffff127224 */ /* 0x000fe400078e0a12 */
[----:B------:R-:W-:Y:S01]  /*7c60*/  IMAD.MOV R6, RZ, RZ, -R5 ;  /* 0x000000ffff067224 */ /* 0x000fe200078e0a05 */
[----:B------:R-:W-:Y:S01]  /*7c70*/  LOP3.LUT R16, R16, R7, RZ, 0xc0, !PT ;  /* 0x0000000710107212 */ /* 0x000fe200078ec0ff */
[----:B------:R-:W-:Y:S02]  /*7c80*/  IMAD R28, R26, R5, R28 ;  /* 0x000000051a1c7224 */ /* 0x000fe400078e021c */
[----:B-1----:R-:W-:Y:S02]  /*7c90*/  @P2 IMAD R23, R21, R18, R22 ;  /* 0x0000001215172224 */ /* 0x002fe400078e0216 */
[----:B---3--:R-:W-:-:S02]  /*7ca0*/  IMAD R5, R6, R30, R19 ;  /* 0x0000001e06057224 */ /* 0x008fc400078e0213 */
[----:B------:R-:W-:Y:S02]  /*7cb0*/  IMAD R28, R28, R31, R23 ;  /* 0x0000001f1c1c7224 */ /* 0x000fe400078e0217 */
[----:B------:R-:W-:Y:S02]  /*7cc0*/  IMAD R5, R5, R20, R16 ;  /* 0x0000001405057224 */ /* 0x000fe400078e0210 */
[----:B------:R-:W-:-:S03]  /*7cd0*/  IMAD.MOV.U32 R6, RZ, RZ, 0x1 ;  /* 0x00000001ff067424 */ /* 0x000fc600078e00ff */
[----:B------:R-:W-:Y:S02]  /*7ce0*/  SEL R7, R5, R28, !P2 ;  /* 0x0000001c05077207 */ /* 0x000fe40005000000 */
[----:B------:R-:W-:Y:S01]  /*7cf0*/  SEL R28, R28, R5, !P2 ;  /* 0x000000051c1c7207 */ /* 0x000fe20005000000 */
[----:B------:R-:W-:-:S07]  /*7d00*/  IMAD.MOV.U32 R5, RZ, RZ, R17 ;  /* 0x000000ffff057224 */ /* 0x000fce00078e0011 */
.L_x_162:
[----:B------:R-:W-:Y:S01]  /*7d10*/  LOP3.LUT P0, RZ, R6, 0xff, RZ, 0xc0, !PT ;  /* 0x000000ff06ff7812 */ /* 0x000fe2000780c0ff */
[----:B------:R-:W-:-:S12]  /*7d20*/  IMAD.MOV.U32 R6, RZ, RZ, R28 ;  /* 0x000000ffff067224 */ /* 0x000fd800078e001c */
[----:B------:R-:W-:Y:S05]  /*7d30*/  @P0 BRA `(.L_x_165) ;  /* 0xffffff9000900947 */ /* 0x000fea000383ffff */
[----:B------:R-:W-:Y:S05]  /*7d40*/  EXIT ;  /* 0x000000000000794d */ /* 0x000fea0003800000 */
.L_x_3:
[----:B0-----:R-:W-:Y:S01]  /*7d50*/  ULDC.64 UR4, c[0x0][0x650] ;  /* 0x0001940000047ab9 */ /* 0x001fe20000000a00 */
        /* <DEDUP_REMOVED lines=25> */
.L_x_167:
[--C-:B------:R-:W-:Y:S01]  /*7ef0*/  SHF.R.U64 R16, R14, R18, R15.reuse ;  /* 0x000000120e107219 */ /* 0x100fe2000000120f */
[----:B------:R-:W0:Y:S01]  /*7f00*/  LDC R22, c[0x0][0x618] ;  /* 0x00018600ff167b82 */ /* 0x000e220000000800 */
[----:B------:R-:W-:Y:S01]  /*7f10*/  I2FP.F32.U32 R7, R8 ;  /* 0x0000000800077245 */ /* 0x000fe20000201000 */
[----:B------:R-:W-:Y:S01]  /*7f20*/  ULDC UR4, c[0x0][0x150] ;  /* 0x0000540000047ab9 */ /* 0x000fe20000000800 */
[----:B------:R-:W-:Y:S02]  /*7f30*/  SHF.R.U32.HI R6, RZ, R18, R15 ;  /* 0x00000012ff067219 */ /* 0x000fe4000001160f */
[----:B------:R-:W-:Y:S01]  /*7f40*/  IADD3 R9, P0, RZ, -R16, RZ ;  /* 0x80000010ff097210 */ /* 0x000fe20007f1e0ff */
[----:B------:R-:W-:Y:S01]  /*7f50*/  FMUL R13, R7, UR4 ;  /* 0x00000004070d7c20 */ /* 0x000fe20008400000 */
[----:B------:R-:W-:Y:S01]  /*7f60*/  ULDC UR4, c[0x0][0x154] ;  /* 0x0000550000047ab9 */ /* 0x000fe20000000800 */
[----:B------:R-:W1:Y:S02]  /*7f70*/  LDC.64 R24, c[0x0][0x640] ;  /* 0x00019000ff187b82 */ /* 0x000e640000000a00 */
[----:B------:R-:W-:-:S02]  /*7f80*/  IMAD.X R11, RZ, RZ, ~R6, P0 ;  /* 0x000000ffff0b7224 */ /* 0x000fc400000e0e06 */
[----:B------:R-:W2:Y:S01]  /*7f90*/  F2I.U32.TRUNC.NTZ R13, R13 ;  /* 0x0000000d000d7305 */ /* 0x000ea2000020f000 */
[----:B------:R-:W-:-:S03]  /*7fa0*/  IMAD.WIDE.U32 R6, R9, R20, R2 ;  /* 0x0000001409067225 */ /* 0x000fc600078e0002 */
[----:B------:R-:W3:Y:S01]  /*7fb0*/  LDC R15, c[0x0][0x144] ;  /* 0x00005100ff0f7b82 */ /* 0x000ee20000000800 */
[----:B------:R-:W-:-:S04]  /*7fc0*/  IMAD R12, R11, R20, RZ ;  /* 0x000000140b0c7224 */ /* 0x000fc800078e02ff */
[----:B------:R-:W-:Y:S02]  /*7fd0*/  IMAD R9, R9, R21, R12 ;  /* 0x0000001509097224 */ /* 0x000fe400078e020c */
[----:B------:R-:W-:Y:S01]  /*7fe0*/  IMAD.MOV.U32 R12, RZ, RZ, -0x1 ;  /* 0xffffffffff0c7424 */ /* 0x000fe200078e00ff */
[----:B------:R-:W4:Y:S01]  /*7ff0*/  LDC R18, c[0x0][0x608] ;  /* 0x00018200ff127b82 */ /* 0x000f220000000800 */
[----:B------:R-:W-:Y:S01]  /*8000*/  IMAD.IADD R7, R7, 0x1, R9 ;  /* 0x0000000107077824 */ /* 0x000fe200078e0209 */
[----:B------:R-:W-:-:S04]  /*8010*/  I2FP.F32.U32 R9, R10 ;  /* 0x0000000a00097245 */ /* 0x000fc80000201000 */
[-C--:B0-----:R-:W-:Y:S01]  /*8020*/  SHF.R.U64 R14, R6, R22.reuse, R7 ;  /* 0x00000016060e7219 */ /* 0x081fe20000001207 */
[----:B--2---:R-:W-:Y:S01]  /*8030*/  IMAD.MOV R6, RZ, RZ, -R13 ;  /* 0x000000ffff067224 */ /* 0x004fe200078e0a0d */
[----:B------:R-:W0:Y:S01]  /*8040*/  LDC R11, c[0x0][0x658] ;  /* 0x00019600ff0b7b82 */ /* 0x000e220000000800 */
[----:B-1----:R-:W-:Y:S01]  /*8050*/  ISETP.NE.U32.AND P0, PT, R24, RZ, PT ;  /* 0x000000ff1800720c */ /* 0x002fe20003f05070 */
[----:B------:R-:W-:Y:S01]  /*8060*/  FMUL R9, R9, UR4 ;  /* 0x0000000409097c20 */ /* 0x000fe20008400000 */
[----:B------:R-:W-:Y:S02]  /*8070*/  SHF.R.U32.HI R7, RZ, R22, R7 ;  /* 0x00000016ff077219 */ /* 0x000fe40000011607 */
[----:B------:R-:W-:-:S03]  /*8080*/  ISETP.NE.AND.EX P0, PT, R25, RZ, PT, P0 ;  /* 0x000000ff1900720c */ /* 0x000fc60003f05300 */
[----:B------:R-:W1:Y:S01]  /*8090*/  LDC R21, c[0x0][0x148] ;  /* 0x00005200ff157b82 */ /* 0x000e620000000800 */
[----:B---3--:R-:W-:Y:S02]  /*80a0*/  IMAD R22, R15, R6, R8 ;  /* 0x000000060f167224 */ /* 0x008fe400078e0208 */
[----:B------:R-:W-:-:S05]  /*80b0*/  IMAD.MOV.U32 R8, RZ, RZ, 0x1 ;  /* 0x00000001ff087424 */ /* 0x000fca00078e00ff */
[----:B------:R-:W2:Y:S01]  /*80c0*/  LDC R20, c[0x0][0x600] ;  /* 0x00018000ff147b82 */ /* 0x000ea20000000800 */
[-CC-:B----4-:R-:W-:Y:S02]  /*80d0*/  SHF.R.U64 R17, R14, R18.reuse, R7.reuse ;  /* 0x000000120e117219 */ /* 0x190fe40000001207 */
[----:B------:R-:W-:Y:S02]  /*80e0*/  SHF.R.U32.HI R6, RZ, R18, R7 ;  /* 0x00000012ff067219 */ /* 0x000fe40000011607 */
[----:B------:R3:W4:Y:S03]  /*80f0*/  F2I.U32.TRUNC.NTZ R18, R9 ;  /* 0x0000000900127305 */ /* 0x000726000020f000 */
[----:B------:R-:W1:Y:S01]  /*8100*/  LDC R23, c[0x0][0x648] ;  /* 0x00019200ff177b82 */ /* 0x000e620000000800 */
[-C--:B0-----:R-:W-:Y:S02]  /*8110*/  SHF.R.U64 R19, R17, R11.reuse, R6 ;  /* 0x0000000b11137219 */ /* 0x081fe40000001206 */
[----:B------:R-:W-:-:S02]  /*8120*/  SHF.L.U32 R12, R12, R11, RZ ;  /* 0x0000000b0c0c7219 */ /* 0x000fc400000006ff */
[-C--:B------:R-:W-:Y:S01]  /*8130*/  SHF.R.U32.HI R7, RZ, R11.reuse, R6 ;  /* 0x0000000bff077219 */ /* 0x080fe20000011606 */
[----:B------:R-:W-:Y:S01]  /*8140*/  IMAD.MOV.U32 R6, RZ, RZ, R19 ;  /* 0x000000ffff067224 */ /* 0x000fe200078e0013 */
[----:B------:R-:W-:Y:S01]  /*8150*/  SHF.L.U32 R27, R8, R11, RZ ;  /* 0x0000000b081b7219 */ /* 0x000fe200000006ff */
[----:B------:R-:W0:Y:S01]  /*8160*/  LDC R26, c[0x0][0x638] ;  /* 0x00018e00ff1a7b82 */ /* 0x000e220000000800 */
[----:B------:R-:W-:-:S07]  /*8170*/  LOP3.LUT R28, RZ, R12, RZ, 0x33, !PT ;  /* 0x0000000cff1c7212 */ /* 0x000fce00078e33ff */
[----:B------:R-:W0:Y:S01]  /*8180*/  LDC R29, c[0x0][0x610] ;  /* 0x00018400ff1d7b82 */ /* 0x000e220000000800 */
[----:B---34-:R-:W-:Y:S05]  /*8190*/  @!P0 BRA `(.L_x_168) ;  /* 0x0000000000288947 */ /* 0x018fea0003800000 */
        /* <DEDUP_REMOVED lines=10> */
.L_x_168:
[----:B-1----:R-:W-:Y:S01]  /*8240*/  SHF.R.U64 R7, R6, R23, R7 ;  /* 0x0000001706077219 */ /* 0x002fe20000001207 */
[----:B--2---:R-:W-:Y:S01]  /*8250*/  VIADD R9, R20, 0xffffffff ;  /* 0xffffffff14097836 */ /* 0x004fe20000000000 */
[----:B------:R-:W-:Y:S01]  /*8260*/  LOP3.LUT R6, R17, R28, RZ, 0xc0, !PT ;  /* 0x0000001c11067212 */ /* 0x000fe200078ec0ff */
[----:B------:R-:W-:Y:S02]  /*8270*/  IMAD.MOV R18, RZ, RZ, -R18 ;  /* 0x000000ffff127224 */ /* 0x000fe400078e0a12 */
[----:B------:R-:W-:Y:S02]  /*8280*/  IMAD.MOV R8, RZ, RZ, -R7 ;  /* 0x000000ffff087224 */ /* 0x000fe400078e0a07 */
[----:B------:R-:W-:Y:S01]  /*8290*/  IMAD R11, R27, R7, R6 ;  /* 0x000000071b0b7224 */ /* 0x000fe200078e0206 */
[----:B------:R-:W-:Y:S01]  /*82a0*/  LOP3.LUT R7, R14, R9, RZ, 0xc0, !PT ;  /* 0x000000090e077212 */ /* 0x000fe200078ec0ff */
[----:B------:R-:W-:Y:S02]  /*82b0*/  @P2 IMAD R22, R21, R18, R10 ;  /* 0x0000001215162224 */ /* 0x000fe400078e020a */
[----:B0-----:R-:W-:-:S02]  /*82c0*/  IMAD R6, R8, R26, R19 ;  /* 0x0000001a08067224 */ /* 0x001fc400078e0213 */
[----:B------:R-:W-:Y:S02]  /*82d0*/  IMAD R11, R11, R29, R22 ;  /* 0x0000001d0b0b7224 */ /* 0x000fe400078e0216 */
[----:B------:R-:W-:Y:S02]  /*82e0*/  IMAD R6, R6, R20, R7 ;  /* 0x0000001406067224 */ /* 0x000fe400078e0207 */
[----:B------:R-:W-:-:S03]  /*82f0*/  IMAD.MOV.U32 R8, RZ, RZ, 0x1 ;  /* 0x00000001ff087424 */ /* 0x000fc600078e00ff */
[----:B------:R-:W-:Y:S02]  /*8300*/  SEL R14, R6, R11, !P2 ;  /* 0x0000000b060e7207 */ /* 0x000fe40005000000 */
[----:B------:R-:W-:Y:S01]  /*8310*/  SEL R11, R11, R6, !P2 ;  /* 0x000000060b0b7207 */ /* 0x000fe20005000000 */
[----:B------:R-:W-:Y:S01]  /*8320*/  IMAD.MOV.U32 R6, RZ, RZ, R16 ;  /* 0x000000ffff067224 */ /* 0x000fe200078e0010 */
[----:B------:R-:W-:-:S07]  /*8330*/  PRMT R7, R8, 0x7610, R7 ;  /* 0x0000761008077816 */ /* 0x000fce0000000007 */
.L_x_166:
[----:B------:R-:W-:-:S08]  /*8340*/  NOP ;  /* 0x0000000000007918 */ /* 0x000fd00000000000 */
[----:B------:R-:W0:-:S00]  /*8350*/  USETMAXREG.DEALLOC.CTAPOOL 0x28 ;  /* 0x00000028000079c8 */ /* 0x000e0000080e0500 */
[----:B0-----:R-:W-:-:S13]  /*8360*/  ISETP.NE.AND P0, PT, R5, RZ, PT ;  /* 0x000000ff0500720c */ /* 0x001fda0003f05270 */
[----:B------:R-:W-:Y:S05]  /*8370*/  @P0 EXIT ;  /* 0x000000000000094d */ /* 0x000fea0003800000 */
[----:B------:R-:W-:Y:S01]  /*8380*/  LOP3.LUT P0, RZ, R7, 0xff, RZ, 0xc0, !PT ;  /* 0x000000ff07ff7812 */ /* 0x000fe2000780c0ff */
[----:B------:R-:W-:Y:S02]  /*8390*/  IMAD.MOV.U32 R5, RZ, RZ, 0x1 ;  /* 0x00000001ff057424 */ /* 0x000fe400078e00ff */
[----:B------:R-:W-:-:S10]  /*83a0*/  IMAD.MOV.U32 R13, RZ, RZ, RZ ;  /* 0x000000ffff0d7224 */ /* 0x000fd400078e00ff */
[----:B------:R-:W-:Y:S05]  /*83b0*/  @!P0 BRA `(.L_x_169) ;  /* 0x0000000c00308947 */ /* 0x000fea0003800000 */
[----:B------:R-:W0:Y:S01]  /*83c0*/  LDC R5, c[0x0][0x28c] ;  /* 0x0000a300ff057b82 */ /* 0x000e220000000800 */
[----:B------:R-:W-:Y:S01]  /*83d0*/  ULDC UR5, c[0x0][0x600] ;  /* 0x0001800000057ab9 */ /* 0x000fe20000000800 */
[----:B------:R-:W-:Y:S01]  /*83e0*/  ULDC UR4, c[0x0][0xc] ;  /* 0x0000030000047ab9 */ /* 0x000fe20000000800 */
[----:B------:R-:W-:Y:S01]  /*83f0*/  UIADD3 UR16, UR5, -0x1, URZ ;  /* 0xffffffff05107890 */ /* 0x000fe2000fffe03f */
[C---:B------:R-:W-:Y:S01]  /*8400*/  LOP3.LUT P3, RZ, R0.reuse, 0x7f, RZ, 0xc0, !PT ;  /* 0x0000007f00ff7812 */ /* 0x040fe2000786c0ff */
[----:B------:R-:W-:Y:S01]  /*8410*/  ULDC UR6, c[0x0][0x658] ;  /* 0x0001960000067ab9 */ /* 0x000fe20000000800 */
[----:B------:R-:W-:Y:S01]  /*8420*/  ULDC UR5, c[0x0][0x10] ;  /* 0x0000040000057ab9 */ /* 0x000fe20000000800 */
[----:B------:R-:W-:Y:S01]  /*8430*/  UMOV UR7, 0xffffffff ;  /* 0xffffffff00077882 */ /* 0x000fe20000000000 */
[----:B------:R-:W-:Y:S01]  /*8440*/  UMOV UR8, 0x1 ;  /* 0x0000000100087882 */ /* 0x000fe20000000000 */
[----:B------:R-:W-:Y:S01]  /*8450*/  UIMAD.WIDE.U32 UR4, UR4, UR5, URZ ;  /* 0x00000005040472a5 */ /* 0x000fe2000f8e003f */
[----:B------:R-:W-:Y:S01]  /*8460*/  LOP3.LUT P0, RZ, R0, 0x1f, RZ, 0xc0, !PT ;  /* 0x0000001f00ff7812 */ /* 0x000fe2000780c0ff */
[----:B------:R-:W-:Y:S01]  /*8470*/  USHF.L.U32 UR7, UR7, UR6, URZ ;  /* 0x0000000607077299 */ /* 0x000fe2000800063f */
[----:B------:R-:W-:Y:S01]  /*8480*/  BSSY B0, `(.L_x_169) ;  /* 0x00000bf000007945 */ /* 0x000fe20003800000 */
[----:B------:R-:W-:Y:S01]  /*8490*/  USHF.L.U32 UR18, UR8, UR6, URZ ;  /* 0x0000000608127299 */ /* 0x000fe2000800063f */
[----:B------:R-:W-:Y:S01]  /*84a0*/  IMAD.MOV.U32 R15, RZ, RZ, 0x1 ;  /* 0x00000001ff0f7424 */ /* 0x000fe200078e00ff */
[----:B------:R-:W-:Y:S01]  /*84b0*/  LOP3.LUT R16, R4, 0x2, RZ, 0xfc, !PT ;  /* 0x0000000204107812 */ /* 0x000fe200078efcff */
[----:B------:R-:W-:Y:S01]  /*84c0*/  ULDC UR6, c[0x0][0x14] ;  /* 0x0000050000067ab9 */ /* 0x000fe20000000800 */
[----:B------:R-:W-:Y:S01]  /*84d0*/  PLOP3.LUT P0, PT, P0, P3, PT, 0x8a, 0x0 ;  /* 0x000000000000781c */ /* 0x000fe20000707172 */
[----:B------:R-:W-:Y:S01]  /*84e0*/  UIMAD.WIDE.U32 UR20, UR4, UR6, URZ ;  /* 0x00000006041472a5 */ /* 0x000fe2000f8e003f */
[----:B------:R-:W-:Y:S01]  /*84f0*/  IMAD.MOV.U32 R13, RZ, RZ, RZ ;  /* 0x000000ffff0d7224 */ /* 0x000fe200078e00ff */
[----:B------:R-:W-:-:S02]  /*8500*/  UIMAD UR13, UR5, UR6, URZ ;  /* 0x00000006050d72a4 */ /* 0x000fc4000f8e023f */
[----:B------:R-:W-:Y:S01]  /*8510*/  ULOP3.LUT UR17, URZ, UR7, URZ, 0x33, !UPT ;  /* 0x000000073f117292 */ /* 0x000fe2000f8e333f */
[----:B0-----:R-:W-:Y:S01]  /*8520*/  VIADD R5, R5, 0x7f ;  /* 0x0000007f05057836 */ /* 0x001fe20000000000 */
[----:B------:R-:W-:Y:S01]  /*8530*/  UIADD3 UR13, UR21, UR13, URZ ;  /* 0x0000000d150d7290 */ /* 0x000fe2000fffe03f */
[----:B------:R-:W-:-:S03]  /*8540*/  ULDC.64 UR22, c[0x0][0x198] ;  /* 0x0000660000167ab9 */ /* 0x000fc60000000a00 */
[----:B------:R-:W-:-:S04]  /*8550*/  SHF.R.S32.HI R8, RZ, 0x1f, R5 ;  /* 0x0000001fff087819 */ /* 0x000fc80000011405 */
[----:B------:R-:W-:Y:S01]  /*8560*/  LEA.HI R8, R8, R5, RZ, 0x7 ;  /* 0x0000000508087211 */ /* 0x000fe200078f38ff */
[----:B------:R-:W-:-:S03]  /*8570*/  IMAD.MOV.U32 R5, RZ, RZ, 0x1 ;  /* 0x00000001ff057424 */ /* 0x000fc600078e00ff */
[----:B------:R-:W-:-:S05]  /*8580*/  SHF.R.S32.HI R12, RZ, 0x7, R8 ;  /* 0x00000007ff0c7819 */ /* 0x000fca0000011408 */
[----:B------:R-:W-:-:S07]  /*8590*/  VIADD R0, R12, 0x1 ;  /* 0x000000010c007836 */ /* 0x000fce0000000000 */
.L_x_181:
[----:B------:R-:W-:-:S03]  /*85a0*/  UMOV UR4, 0xffffffff ;  /* 0xffffffff00047882 */ /* 0x000fc60000000000 */
[----:B------:R-:W-:Y:S05]  /*85b0*/  BRA.DIV UR4, `(.L_x_170) ;  /* 0x00000012040c7947 */ /* 0x000fea000b800000 */
[----:B------:R-:W-:-:S13]  /*85c0*/  ELECT P1, URZ, PT ;  /* 0x00000000003f782f */ /* 0x000fda0003820000 */
.L_x_195:
[----:B------:R-:W0:Y:S01]  /*85d0*/  LDC R7, c[0x0][0x28c] ;  /* 0x0000a300ff077b82 */ /* 0x000e220000000800 */
[----:B------:R-:W-:Y:S01]  /*85e0*/  BSSY B1, `(.L_x_171) ;  /* 0x0000035000017945 */ /* 0x000fe20003800000 */
[----:B0-----:R-:W-:-:S13]  /*85f0*/  ISETP.LT.OR P1, PT, R7, 0x1, !P1 ;  /* 0x000000010700780c */ /* 0x001fda0004f21670 */
[----:B------:R-:W-:Y:S05]  /*8600*/  @P1 BRA `(.L_x_172) ;  /* 0x0000000000c81947 */ /* 0x000fea0003800000 */
[----:B------:R-:W-:Y:S02]  /*8610*/  IMAD.SHL.U32 R14, R14, 0x80, RZ ;  /* 0x000000800e0e7824 */ /* 0x000fe400078e00ff */
[----:B------:R-:W-:Y:S02]  /*8620*/  IMAD.SHL.U32 R17, R11, 0x80, RZ ;  /* 0x000000800b117824 */ /* 0x000fe400078e00ff */
[----:B------:R-:W-:Y:S02]  /*8630*/  IMAD.MOV.U32 R20, RZ, RZ, RZ ;  /* 0x000000ffff147224 */ /* 0x000fe400078e00ff */
[----:B------:R-:W-:Y:S02]  /*8640*/  IMAD.MOV.U32 R7, RZ, RZ, R0 ;  /* 0x000000ffff077224 */ /* 0x000fe400078e0000 */
[----:B------:R-:W-:Y:S02]  /*8650*/  IMAD.MOV.U32 R8, RZ, RZ, R5 ;  /* 0x000000ffff087224 */ /* 0x000fe400078e0005 */
[----:B------:R-:W-:-:S07]  /*8660*/  IMAD.MOV.U32 R9, RZ, RZ, R13 ;  /* 0x000000ffff097224 */ /* 0x000fce00078e000d */
.L_x_176:
[----:B------:R-:W0:Y:S01]  /*8670*/  S2R R11, SR_CgaCtaId ;  /* 0x00000000000b7919 */ /* 0x000e220000008800 */
[----:B------:R-:W-:-:S04]  /*8680*/  MOV R10, 0x400 ;  /* 0x00000400000a7802 */ /* 0x000fc80000000f00 */
[----:B0-----:R-:W-:Y:S02]  /*8690*/  LEA R18, R11, R10, 0x18 ;  /* 0x0000000a0b127211 */ /* 0x001fe400078ec0ff */
[----:B------:R-:W-:Y:S01]  /*86a0*/  SHF.L.U32 R10, R8, 0x1f, RZ ;  /* 0x0000001f080a7819 */ /* 0x000fe200000006ff */
[----:B------:R-:W0:Y:S02]  /*86b0*/  @!P3 LDC R11, c[0x0][0x500] ;  /* 0x00014000ff0bbb82 */ /* 0x000e240000000800 */
[----:B------:R-:W-:-:S04]  /*86c0*/  IMAD R19, R9, 0x8, R18 ;  /* 0x0000000809137824 */ /* 0x000fc800078e0212 */
[----:B------:R-:W1:Y:S02]  /*86d0*/  SYNCS.PHASECHK.TRANS64.TRYWAIT P1, [R19+URZ+0x38], R10 ;  /* 0x0000380a130075a7 */ /* 0x000e64000802017f */
[----:B-1----:R-:W-:Y:S05]  /*86e0*/  @!P1 BRA `(.L_x_173) ;  /* 0x0000000c00e09947 */ /* 0x002fea0003800000 */
.L_x_196:
[----:B-1----:R-:W-:Y:S01]  /*86f0*/  PRMT R10, R16, 0x9910, RZ ;  /* 0x00009910100a7816 */ /* 0x002fe200000000ff */
[----:B0-----:R0:W-:Y:S03]  /*8700*/  @!P3 SYNCS.ARRIVE.TRANS64 RZ, [R19+URZ], R11 ;  /* 0x0000000b13ffb9a7 */ /* 0x0011e6000800003f */
[----:B------:R-:W-:-:S13]  /*8710*/  ISETP.NE.AND P1, PT, R10, 0x2, PT ;  /* 0x000000020a00780c */ /* 0x000fda0003f25270 */
[----:B0-----:R-:W-:Y:S05]  /*8720*/  @P1 BRA `(.L_x_174) ;  /* 0x0000000000041947 */ /* 0x001fea0003800000 */
[----:B------:R-:W-:Y:S01]  /*8730*/  BPT.TRAP 0x1 ;  /* 0x000000040000795c */ /* 0x000fe20000300000 */
.L_x_174:
[----:B------:R-:W-:Y:S05]  /*8740*/  @P0 BRA `(.L_x_175) ;  /* 0x0000000000040947 */ /* 0x000fea0003800000 */
[----:B------:R-:W-:Y:S01]  /*8750*/  BPT.TRAP 0x1 ;  /* 0x000000040000795c */ /* 0x000fe20000300000 */
.L_x_175:
[----:B------:R-:W-:Y:S01]  /*8760*/  IMAD R18, R9, 0x4000, R18 ;  /* 0x0000400009127824 */ /* 0x000fe200078e0212 */
[----:B------:R-:W-:Y:S01]  /*8770*/  R2UR UR9, R19 ;  /* 0x00000000130972ca */ /* 0x000fe200000e0000 */
[----:B------:R-:W-:Y:S01]  /*8780*/  VIADD R7, R7, 0xffffffff ;  /* 0xffffffff07077836 */ /* 0x000fe20000000000 */
[----:B------:R-:W-:Y:S01]  /*8790*/  UIADD3 UR4, UP0, UR22, 0xf0, URZ ;  /* 0x000000f016047890 */ /* 0x000fe2000ff1e03f */
[----:B------:R-:W-:Y:S01]  /*87a0*/  R2UR UR11, R17 ;  /* 0x00000000110b72ca */ /* 0x000fe200000e0000 */
[----:B------:R-:W-:Y:S01]  /*87b0*/  UIADD3 UR24, UP1, UR22, 0x1f0, URZ ;  /* 0x000001f016187890 */ /* 0x000fe2000ff3e03f */
[----:B------:R-:W-:Y:S01]  /*87c0*/  R2UR UR8, R18 ;  /* 0x00000000120872ca */ /* 0x000fe200000e0000 */
[----:B------:R-:W-:Y:S01]  /*87d0*/  UIADD3.X UR5, URZ, UR23, URZ, UP0, !UPT ;  /* 0x000000173f057290 */ /* 0x000fe200087fe43f */
[----:B------:R-:W-:Y:S01]  /*87e0*/  R2UR UR10, R20 ;  /* 0x00000000140a72ca */ /* 0x000fe200000e0000 */
[----:B------:R-:W-:Y:S01]  /*87f0*/  VIADD R9, R9, 0x1 ;  /* 0x0000000109097836 */ /* 0x000fe20000000000 */
[----:B------:R-:W-:Y:S01]  /*8800*/  R2UR UR12, R6 ;  /* 0x00000000060c72ca */ /* 0x000fe200000e0000 */
[----:B------:R-:W-:Y:S01]  /*8810*/  UIADD3.X UR25, URZ, UR23, URZ, UP1, !UPT ;  /* 0x000000173f197290 */ /* 0x000fe20008ffe43f */
[----:B------:R-:W-:Y:S01]  /*8820*/  R2UR UR19, R14 ;  /* 0x000000000e1372ca */ /* 0x000fe200000e0000 */
[----:B------:R-:W-:Y:S01]  /*8830*/  UMOV UR6, 0x0 ;  /* 0x0000000000067882 */ /* 0x000fe20000000000 */
[----:B------:R-:W-:Y:S01]  /*8840*/  ISETP.GT.AND P4, PT, R7, 0x1, PT ;  /* 0x000000010700780c */ /* 0x000fe20003f84270 */
[----:B------:R-:W-:Y:S01]  /*8850*/  UMOV UR7, 0x10000000 ;  /* 0x1000000000077882 */ /* 0x000fe20000000000 */
[----:B------:R-:W-:Y:S01]  /*8860*/  ISETP.NE.AND P1, PT, R9, 0x7, PT ;  /* 0x000000070900780c */ /* 0x000fe20003f25270 */
[----:B------:R-:W-:-:S02]  /*8870*/  VIADD R20, R20, 0x80 ;  /* 0x0000008014147836 */ /* 0x000fc40000000000 */
[----:B------:R-:W-:Y:S01]  /*8880*/  UIADD3 UR14, UR8, 0x180, URZ ;  /* 0x00000180080e7890 */ /* 0x000fe2000fffe03f */
[----:B------:R-:W-:Y:S01]  /*8890*/  SEL R11, RZ, 0x1, P1 ;  /* 0x00000001ff0b7807 */ /* 0x000fe20000800000 */
[----:B------:R-:W-:Y:S01]  /*88a0*/  UIADD3 UR15, UR8, 0x1c180, URZ ;  /* 0x0001c180080f7890 */ /* 0x000fe2000fffe03f */
[----:B------:R-:W-:Y:S02]  /*88b0*/  SEL R9, R9, RZ, P1 ;  /* 0x000000ff09097207 */ /* 0x000fe40000800000 */
[----:B------:R-:W-:Y:S02]  /*88c0*/  LOP3.LUT R8, R8, R11, RZ, 0x3c, !PT ;  /* 0x0000000b08087212 */ /* 0x000fe400078e3cff */
[----:B------:R-:W-:Y:S02]  /*88d0*/  UMOV UR8, UR14 ;  /* 0x0000000e00087c82 */ /* 0x000fe40008000000 */
[----:B------:R0:W-:Y:S02]  /*88e0*/  UTMALDG.3D [UR8], [UR4], desc[UR6] ;  /* 0x00000608040075b4 */ /* 0x0001e40008011000 */
[----:B0-----:R-:W-:Y:S01]  /*88f0*/  UMOV UR8, UR15 ;  /* 0x0000000f00087c82 */ /* 0x001fe20008000000 */
[----:B------:R-:W-:-:S02]  /*8900*/  UMOV UR11, UR19 ;  /* 0x00000013000b7c82 */ /* 0x000fc40008000000 */
[----:B------:R0:W-:Y:S02]  /*8910*/  UTMALDG.3D [UR8], [UR24], desc[UR6] ;  /* 0x00000608180075b4 */ /* 0x0001e40008011000 */
[----:B0-----:R-:W-:Y:S05]  /*8920*/  @P4 BRA `(.L_x_176) ;  /* 0xfffffffc00504947 */ /* 0x001fea000383ffff */
.L_x_172:
[----:B------:R-:W-:Y:S05]  /*8930*/  BSYNC B1 ;  /* 0x0000000000017941 */ /* 0x000fea0003800000 */
.L_x_171:
[----:B------:R-:W-:Y:S01]  /*8940*/  LOP3.LUT P5, RZ, R15, 0xff, RZ, 0xc0, !PT ;  /* 0x000000ff0fff7812 */ /* 0x000fe200078ac0ff */
[C---:B------:R-:W-:Y:S01]  /*8950*/  IMAD.IADD R13, R12.reuse, 0x1, R13 ;  /* 0x000000010c0d7824 */ /* 0x040fe200078e020d */
[----:B------:R-:W-:Y:S01]  /*8960*/  ULDC.64 UR4, c[0x0][0x650] ;  /* 0x0001940000047ab9 */ /* 0x000fe20000000a00 */
[C---:B------:R-:W-:Y:S01]  /*8970*/  ISETP.GE.U32.AND P4, PT, R12.reuse, 0x7, PT ;  /* 0x000000070c00780c */ /* 0x040fe20003f86070 */
[----:B------:R-:W-:Y:S01]  /*8980*/  BSSY B1, `(.L_x_177) ;  /* 0x000006c000017945 */ /* 0x000fe20003800000 */
[C---:B------:R-:W-:Y:S01]  /*8990*/  IMAD.WIDE.U32 R6, R13.reuse, 0x24924925, RZ ;  /* 0x249249250d067825 */ /* 0x040fe200078e00ff */
[----:B------:R-:W-:Y:S02]  /*89a0*/  ISETP.GT.U32.AND P1, PT, R13, 0x6, PT ;  /* 0x000000060d00780c */ /* 0x000fe40003f24070 */
[----:B------:R-:W-:Y:S01]  /*89b0*/  PRMT R15, RZ, 0x7610, R15 ;  /* 0x00007610ff0f7816 */ /* 0x000fe2000000000f */
[----:B------:R-:W-:Y:S01]  /*89c0*/  IMAD.MOV.U32 R11, RZ, RZ, -0x1 ;  /* 0xffffffffff0b7424 */ /* 0x000fe200078e00ff */
[----:B------:R-:W-:Y:S01]  /*89d0*/  ISETP.LT.U32.AND P1, PT, R12, 0x7, P1 ;  /* 0x000000070c00780c */ /* 0x000fe20000f21070 */
[----:B------:R-:W-:-:S02]  /*89e0*/  IMAD.MOV.U32 R14, RZ, RZ, -0x1 ;  /* 0xffffffffff0e7424 */ /* 0x000fc400078e00ff */
[----:B------:R-:W0:Y:S01]  /*89f0*/  @P5 S2R R9, SR_CgaCtaId ;  /* 0x0000000000095919 */ /* 0x000e220000008800 */
[----:B------:R-:W-:Y:S02]  /*8a00*/  SEL R6, RZ, 0x1, !P1 ;  /* 0x00000001ff067807 */ /* 0x000fe40004800000 */
[----:B------:R-:W-:Y:S02]  /*8a10*/  IADD3 R2, P1, R2, UR20, RZ ;  /* 0x0000001402027c10 */ /* 0x000fe4000ff3e0ff */
[----:B------:R-:W-:Y:S02]  /*8a20*/  @P5 MOV R8, 0x400 ;  /* 0x0000040000085802 */ /* 0x000fe40000000f00 */
[----:B------:R-:W-:Y:S02]  /*8a30*/  IADD3.X R3, R3, UR13, RZ, P1, !PT ;  /* 0x0000000d03037c10 */ /* 0x000fe40008ffe4ff */
[----:B------:R-:W-:Y:S02]  /*8a40*/  ISETP.GE.U32.AND P1, PT, R2, UR4, PT ;  /* 0x0000000402007c0c */ /* 0x000fe4000bf26070 */
[----:B------:R-:W-:-:S02]  /*8a50*/  LOP3.LUT R5, R5, R6, RZ, 0x3c, !PT ;  /* 0x0000000605057212 */ /* 0x000fc400078e3cff */
[----:B------:R-:W-:Y:S02]  /*8a60*/  ISETP.GE.U32.AND.EX P1, PT, R3, UR5, PT, P1 ;  /* 0x0000000503007c0c */ /* 0x000fe4000bf26110 */
[----:B0-----:R-:W-:Y:S01]  /*8a70*/  @P5 LEA R8, R9, R8, 0x18 ;  /* 0x0000000809085211 */ /* 0x001fe200078ec0ff */
[----:B------:R-:W-:-:S03]  /*8a80*/  IMAD.IADD R9, R13, 0x1, -R7 ;  /* 0x000000010d097824 */ /* 0x000fc600078e0a07 */
[----:B------:R0:W-:Y:S02]  /*8a90*/  @P5 SYNCS.ARRIVE.TRANS64.A1T0 RZ, [R8+URZ+0x88], RZ ;  /* 0x000088ff08ff59a7 */ /* 0x0001e4000810003f */
[----:B------:R-:W-:Y:S02]  /*8aa0*/  LEA.HI R9, R9, R7, RZ, 0x1f ;  /* 0x0000000709097211 */ /* 0x000fe400078ff8ff */
[----:B------:R-:W-:Y:S02]  /*8ab0*/  PRMT R7, RZ, 0x7610, R7 ;  /* 0x00007610ff077816 */ /* 0x000fe40000000007 */
[----:B------:R-:W-:-:S04]  /*8ac0*/  SHF.R.U32.HI R6, RZ, 0x2, R9 ;  /* 0x00000002ff067819 */ /* 0x000fc80000011609 */
[----:B------:R-:W-:Y:S01]  /*8ad0*/  @P4 LOP3.LUT R5, R5, 0x1, R6, 0x78, !PT ;  /* 0x0000000105054812 */ /* 0x000fe200078e7806 */
[----:B------:R-:W-:Y:S02]  /*8ae0*/  IMAD R13, R6, -0x7, R13 ;  /* 0xfffffff9060d7824 */ /* 0x000fe400078e020d */
[----:B------:R-:W-:Y:S01]  /*8af0*/  IMAD.MOV.U32 R6, RZ, RZ, -0x1 ;  /* 0xffffffffff067424 */ /* 0x000fe200078e00ff */
[----:B0-----:R-:W-:Y:S06]  /*8b00*/  @P1 BRA `(.L_x_178) ;  /* 0x00000004004c1947 */ /* 0x001fec0003800000 */
[----:B------:R-:W-:Y:S01]  /*8b10*/  ULDC.64 UR4, c[0x0][0x628] ;  /* 0x00018a0000047ab9 */ /* 0x000fe20000000a00 */
[----:B------:R-:W0:Y:S01]  /*8b20*/  S2R R17, SR_CTAID.X ;  /* 0x0000000000117919 */ /* 0x000e220000002500 */
[----:B------:R-:W-:Y:S01]  /*8b30*/  ISETP.NE.U32.AND P1, PT, RZ, UR4, PT ;  /* 0x00000004ff007c0c */ /* 0x000fe2000bf25070 */
[----:B------:R-:W-:Y:S01]  /*8b40*/  ULDC UR7, c[0x0][0x630] ;  /* 0x00018c0000077ab9 */ /* 0x000fe20000000800 */
[----:B------:R-:W-:Y:S01]  /*8b50*/  IMAD.MOV.U32 R6, RZ, RZ, R2 ;  /* 0x000000ffff067224 */ /* 0x000fe200078e0002 */
[----:B------:R-:W1:Y:S01]  /*8b60*/  S2R R14, SR_CTAID.Y ;  /* 0x00000000000e7919 */ /* 0x000e620000002600 */
[----:B------:R-:W-:Y:S01]  /*8b70*/  ISETP.NE.AND.EX P1, PT, RZ, UR5, PT, P1 ;  /* 0x00000005ff007c0c */ /* 0x000fe2000bf25310 */
[----:B------:R-:W-:-:S12]  /*8b80*/  IMAD.MOV.U32 R7, RZ, RZ, R3 ;  /* 0x000000ffff077224 */ /* 0x000fd800078e0003 */
[----:B------:R-:W-:Y:S05]  /*8b90*/  @!P1 BRA `(.L_x_179) ;  /* 0x0000000000289947 */ /* 0x000fea0003800000 */
[----:B------:R-:W-:Y:S02]  /*8ba0*/  ULDC UR6, c[0x0][0x634] ;  /* 0x00018d0000067ab9 */ /* 0x000fe40000000800 */
[----:B------:R-:W-:-:S05]  /*8bb0*/  IADD3 R11, P1, R2, UR6, RZ ;  /* 0x00000006020b7c10 */ /* 0x000fca000ff3e0ff */
[----:B------:R-:W-:-:S04]  /*8bc0*/  IMAD.X R19, RZ, RZ, R3, P1 ;  /* 0x000000ffff137224 */ /* 0x000fc800008e0603 */
[----:B------:R-:W-:-:S04]  /*8bd0*/  IMAD.WIDE.U32 R8, R19, UR4, RZ ;  /* 0x0000000413087c25 */ /* 0x000fc8000f8e00ff */
[----:B------:R-:W-:-:S04]  /*8be0*/  IMAD.WIDE.U32 R8, P1, R11, UR5, R8 ;  /* 0x000000050b087c25 */ /* 0x000fc8000f820008 */
[----:B------:R-:W-:-:S04]  /*8bf0*/  IMAD.WIDE.U32 R10, R11, UR4, RZ ;  /* 0x000000040b0a7c25 */ /* 0x000fc8000f8e00ff */
[----:B------:R-:W-:Y:S01]  /*8c00*/  IMAD.X R7, RZ, RZ, RZ, P1 ;  /* 0x000000ffff077224 */ /* 0x000fe200008e06ff */
[----:B------:R-:W-:Y:S01]  /*8c10*/  IADD3 RZ, P1, R11, R8, RZ ;  /* 0x000000080bff7210 */ /* 0x000fe20007f3e0ff */
[----:B------:R-:W-:-:S04]  /*8c20*/  IMAD.MOV.U32 R6, RZ, RZ, R9 ;  /* 0x000000ffff067224 */ /* 0x000fc800078e0009 */
[----:B------:R-:W-:-:S08]  /*8c30*/  IMAD.WIDE.U32.X R6, R19, UR5, R6, P1 ;  /* 0x0000000513067c25 */ /* 0x000fd000088e0406 */
.L_x_179:
[--C-:B------:R-:W-:Y:S01]  /*8c40*/  SHF.R.U64 R10, R6, UR7, R7.reuse ;  /* 0x00000007060a7c19 */ /* 0x100fe20008001207 */
[----:B------:R-:W-:Y:S01]  /*8c50*/  ULDC.64 UR4, c[0x0][0x620] ;  /* 0x0001880000047ab9 */ /* 0x000fe20000000a00 */
[----:B------:R-:W-:Y:S01]  /*8c60*/  SHF.R.U32.HI R6, RZ, UR7, R7 ;  /* 0x00000007ff067c19 */ /* 0x000fe20008011607 */
[----:B------:R-:W2:Y:S01]  /*8c70*/  LDC R22, c[0x0][0x144] ;  /* 0x00005100ff167b82 */ /* 0x000ea20000000800 */
[----:B------:R-:W-:Y:S01]  /*8c80*/  IADD3 R9, P1, RZ, -R10, RZ ;  /* 0x8000000aff097210 */ /* 0x000fe20007f3e0ff */
[----:B------:R-:W-:Y:S01]  /*8c90*/  ULDC.64 UR8, c[0x0][0x640] ;  /* 0x0001900000087ab9 */ /* 0x000fe20000000a00 */
[----:B0-----:R-:W-:Y:S01]  /*8ca0*/  I2FP.F32.U32 R11, R17 ;  /* 0x00000011000b7245 */ /* 0x001fe20000201000 */
[----:B------:R-:W-:Y:S02]  /*8cb0*/  ULDC UR6, c[0x0][0x608] ;  /* 0x0001820000067ab9 */ /* 0x000fe40000000800 */
[----:B------:R-:W-:Y:S01]  /*8cc0*/  IMAD.X R6, RZ, RZ, ~R6, P1 ;  /* 0x000000ffff067224 */ /* 0x000fe200008e0e06 */
[----:B------:R-:W-:Y:S01]  /*8cd0*/  ISETP.NE.U32.AND P1, PT, RZ, UR8, PT ;  /* 0x00000008ff007c0c */ /* 0x000fe2000bf25070 */
[----:B------:R-:W0:Y:S02]  /*8ce0*/  LDC R19, c[0x0][0x148] ;  /* 0x00005200ff137b82 */ /* 0x000e240000000800 */
[----:B------:R-:W-:Y:S01]  /*8cf0*/  IMAD R8, R6, UR4, RZ ;  /* 0x0000000406087c24 */ /* 0x000fe2000f8e02ff */
[----:B------:R-:W-:Y:S01]  /*8d00*/  ISETP.NE.AND.EX P1, PT, RZ, UR9, PT, P1 ;  /* 0x00000009ff007c0c */ /* 0x000fe2000bf25310 */
[----:B------:R-:W-:Y:S01]  /*8d10*/  IMAD.WIDE.U32 R6, R9, UR4, R2 ;  /* 0x0000000409067c25 */ /* 0x000fe2000f8e0002 */
[----:B------:R-:W-:-:S03]  /*8d20*/  ULDC UR4, c[0x0][0x150] ;  /* 0x0000540000047ab9 */ /* 0x000fc60000000800 */
[----:B------:R-:W-:Y:S02]  /*8d30*/  IMAD R9, R9, UR5, R8 ;  /* 0x0000000509097c24 */ /* 0x000fe4000f8e0208 */
[----:B------:R-:W-:Y:S01]  /*8d40*/  FMUL R8, R11, UR4 ;  /* 0x000000040b087c20 */ /* 0x000fe20008400000 */
[----:B------:R-:W-:Y:S01]  /*8d50*/  ULDC UR4, c[0x0][0x618] ;  /* 0x0001860000047ab9 */ /* 0x000fe20000000800 */
[----:B------:R-:W-:Y:S01]  /*8d60*/  ULDC UR5, c[0x0][0x154] ;  /* 0x0000550000057ab9 */ /* 0x000fe20000000800 */
[----:B------:R-:W-:-:S03]  /*8d70*/  IMAD.IADD R7, R7, 0x1, R9 ;  /* 0x0000000107077824 */ /* 0x000fc600078e0209 */
[----:B------:R-:W3:Y:S02]  /*8d80*/  F2I.U32.TRUNC.NTZ R8, R8 ;  /* 0x0000000800087305 */ /* 0x000ee4000020f000 */
[----:B------:R-:W-:Y:S02]  /*8d90*/  SHF.R.U64 R11, R6, UR4, R7 ;  /* 0x00000004060b7c19 */ /* 0x000fe40008001207 */
[----:B-1----:R-:W-:-:S05]  /*8da0*/  I2FP.F32.U32 R6, R14 ;  /* 0x0000000e00067245 */ /* 0x002fca0000201000 */
[----:B------:R-:W-:Y:S01]  /*8db0*/  FMUL R21, R6, UR5 ;  /* 0x0000000506157c20 */ /* 0x000fe20008400000 */
[----:B------:R-:W-:Y:S01]  /*8dc0*/  SHF.R.U32.HI R6, RZ, UR4, R7 ;  /* 0x00000004ff067c19 */ /* 0x000fe20008011607 */
[----:B------:R-:W-:-:S03]  /*8dd0*/  ULDC UR4, c[0x0][0x658] ;  /* 0x0001960000047ab9 */ /* 0x000fc60000000800 */
[--C-:B------:R-:W-:Y:S01]  /*8de0*/  SHF.R.U64 R20, R11, UR6, R6.reuse ;  /* 0x000000060b147c19 */ /* 0x100fe20008001206 */
[----:B------:R-:W1:Y:S01]  /*8df0*/  F2I.U32.TRUNC.NTZ R21, R21 ;  /* 0x0000001500157305 */ /* 0x000e62000020f000 */
[----:B------:R-:W-:Y:S01]  /*8e00*/  SHF.R.U32.HI R7, RZ, UR6, R6 ;  /* 0x00000006ff077c19 */ /* 0x000fe20008011606 */
[----:B---3--:R-:W-:-:S03]  /*8e10*/  IMAD.MOV R8, RZ, RZ, -R8 ;  /* 0x000000ffff087224 */ /* 0x008fc600078e0a08 */
[----:B------:R-:W-:Y:S01]  /*8e20*/  SHF.R.U64 R18, R20, UR4, R7 ;  /* 0x0000000414127c19 */ /* 0x000fe20008001207 */
[----:B--2---:R-:W-:Y:S01]  /*8e30*/  IMAD R17, R22, R8, R17 ;  /* 0x0000000816117224 */ /* 0x004fe200078e0211 */
[----:B------:R-:W-:-:S03]  /*8e40*/  SHF.R.U32.HI R23, RZ, UR4, R7 ;  /* 0x00000004ff177c19 */ /* 0x000fc60008011607 */
[----:B------:R-:W-:Y:S02]  /*8e50*/  IMAD.MOV.U32 R6, RZ, RZ, R18 ;  /* 0x000000ffff067224 */ /* 0x000fe400078e0012 */
[----:B------:R-:W-:Y:S01]  /*8e60*/  IMAD.MOV.U32 R7, RZ, RZ, R23 ;  /* 0x000000ffff077224 */ /* 0x000fe200078e0017 */
[----:B-1----:R-:W-:Y:S06]  /*8e70*/  @!P1 BRA `(.L_x_180) ;  /* 0x0000000000289947 */ /* 0x002fec0003800000 */
[----:B------:R-:W-:Y:S02]  /*8e80*/  ULDC UR4, c[0x0][0x64c] ;  /* 0x0001930000047ab9 */ /* 0x000fe40000000800 */
[----:B------:R-:W-:-:S05]  /*8e90*/  IADD3 R7, P1, R18, UR4, RZ ;  /* 0x0000000412077c10 */ /* 0x000fca000ff3e0ff */
[----:B------:R-:W-:-:S04]  /*8ea0*/  IMAD.X R23, RZ, RZ, R23, P1 ;  /* 0x000000ffff177224 */ /* 0x000fc800008e0617 */
[----:B------:R-:W-:-:S04]  /*8eb0*/  IMAD.WIDE.U32 R8, R23, UR8, RZ ;  /* 0x0000000817087c25 */ /* 0x000fc8000f8e00ff */
[----:B------:R-:W-:-:S04]  /*8ec0*/  IMAD.WIDE.U32 R8, P1, R7, UR9, R8 ;  /* 0x0000000907087c25 */ /* 0x000fc8000f820008 */
[----:B------:R-:W-:-:S04]  /*8ed0*/  IMAD.WIDE.U32 R6, R7, UR8, RZ ;  /* 0x0000000807067c25 */ /* 0x000fc8000f8e00ff */
[----:B------:R-:W-:Y:S01]  /*8ee0*/  IMAD.MOV.U32 R6, RZ, RZ, R9 ;  /* 0x000000ffff067224 */ /* 0x000fe200078e0009 */
[----:B------:R-:W-:Y:S01]  /*8ef0*/  IADD3 RZ, P4, R7, R8, RZ ;  /* 0x0000000807ff7210 */ /* 0x000fe20007f9e0ff */
[----:B------:R-:W-:-:S04]  /*8f00*/  IMAD.X R7, RZ, RZ, RZ, P1 ;  /* 0x000000ffff077224 */ /* 0x000fc800008e06ff */
[----:B------:R-:W-:-:S08]  /*8f10*/  IMAD.WIDE.U32.X R6, R23, UR9, R6, P4 ;  /* 0x0000000917067c25 */ /* 0x000fd0000a0e0406 */
.L_x_180:
[----:B------:R-:W-:Y:S01]  /*8f20*/  ULDC UR4, c[0x0][0x648] ;  /* 0x0001920000047ab9 */ /* 0x000fe20000000800 */
[----:B------:R-:W-:Y:S01]  /*8f30*/  LOP3.LUT R20, R20, UR17, RZ, 0xc0, !PT ;  /* 0x0000001114147c12 */ /* 0x000fe2000f8ec0ff */
[----:B------:R-:W-:Y:S01]  /*8f40*/  IMAD.MOV R21, RZ, RZ, -R21 ;  /* 0x000000ffff157224 */ /* 0x000fe200078e0a15 */
[----:B------:R-:W-:Y:S01]  /*8f50*/  SHF.R.U64 R7, R6, UR4, R7 ;  /* 0x0000000406077c19 */ /* 0x000fe20008001207 */
[----:B------:R-:W-:Y:S01]  /*8f60*/  ULDC UR4, c[0x0][0x638] ;  /* 0x00018e0000047ab9 */ /* 0x000fe20000000800 */
[----:B------:R-:W-:Y:S01]  /*8f70*/  LOP3.LUT R11, R11, UR16, RZ, 0xc0, !PT ;  /* 0x000000100b0b7c12 */ /* 0x000fe2000f8ec0ff */
[----:B0-----:R-:W-:Y:S01]  /*8f80*/  @P2 IMAD R17, R19, R21, R14 ;  /* 0x0000001513112224 */ /* 0x001fe200078e020e */
[----:B------:R-:W-:Y:S01]  /*8f90*/  ULDC UR5, c[0x0][0x610] ;  /* 0x0001840000057ab9 */ /* 0x000fe20000000800 */
[----:B------:R-:W-:Y:S02]  /*8fa0*/  IMAD.MOV R9, RZ, RZ, -R7 ;  /* 0x000000ffff097224 */ /* 0x000fe400078e0a07 */
[----:B------:R-:W-:-:S02]  /*8fb0*/  IMAD R20, R7, UR18, R20 ;  /* 0x0000001207147c24 */ /* 0x000fc4000f8e0214 */
[----:B------:R-:W-:Y:S01]  /*8fc0*/  IMAD R18, R9, UR4, R18 ;  /* 0x0000000409127c24 */ /* 0x000fe2000f8e0212 */
[----:B------:R-:W-:Y:S01]  /*8fd0*/  ULDC UR4, c[0x0][0x600] ;  /* 0x0001800000047ab9 */ /* 0x000fe20000000800 */
[----:B------:R-:W-:Y:S02]  /*8fe0*/  IMAD R17, R20, UR5, R17 ;  /* 0x0000000514117c24 */ /* 0x000fe4000f8e0211 */
[----:B------:R-:W-:Y:S02]  /*8ff0*/  IMAD R18, R18, UR4, R11 ;  /* 0x0000000412127c24 */ /* 0x000fe4000f8e020b */
[----:B------:R-:W-:Y:S02]  /*9000*/  IMAD.MOV.U32 R7, RZ, RZ, 0x1 ;  /* 0x00000001ff077424 */ /* 0x000fe400078e00ff */
[----:B------:R-:W-:Y:S01]  /*9010*/  IMAD.MOV.U32 R6, RZ, RZ, R10 ;  /* 0x000000ffff067224 */ /* 0x000fe200078e000a */
[----:B------:R-:W-:Y:S02]  /*9020*/  SEL R14, R18, R17, !P2 ;  /* 0x00000011120e7207 */ /* 0x000fe40005000000 */
[----:B------:R-:W-:-:S07]  /*9030*/  SEL R11, R17, R18, !P2 ;  /* 0x00000012110b7207 */ /* 0x000fce0005000000 */
.L_x_178:
[----:B------:R-:W-:Y:S05]  /*9040*/  BSYNC B1 ;  /* 0x0000000000017941 */ /* 0x000fea0003800000 */
.L_x_177:
[----:B------:R-:W-:-:S13]  /*9050*/  LOP3.LUT P1, RZ, R7, 0xff, RZ, 0xc0, !PT ;  /* 0x000000ff07ff7812 */ /* 0x000fda000782c0ff */
[----:B------:R-:W-:Y:S05]  /*9060*/  @P1 BRA `(.L_x_181) ;  /* 0xfffffff4004c1947 */ /* 0x000fea000383ffff */
[----:B------:R-:W-:Y:S05]  /*9070*/  BSYNC B0 ;  /* 0x0000000000007941 */ /* 0x000fea0003800000 */
.L_x_169:
[----:B------:R-:W-:-:S03]  /*9080*/  UMOV UR4, 0xffffffff ;  /* 0xffffffff00047882 */ /* 0x000fc60000000000 */
[----:B------:R-:W-:Y:S05]  /*9090*/  BRA.DIV UR4, `(.L_x_182) ;  /* 0x0000000604887947 */ /* 0x000fea000b800000 */
[----:B------:R-:W-:-:S13]  /*90a0*/  ELECT P0, URZ, PT ;  /* 0x00000000003f782f */ /* 0x000fda0003800000 */
.L_x_199:
[----:B------:R-:W-:Y:S04]  /*90b0*/  BSSY B0, `(.L_x_183) ;  /* 0x0000046000007945 */ /* 0x000fe80003800000 */
[----:B------:R-:W-:Y:S05]  /*90c0*/  @!P0 BRA `(.L_x_184) ;  /* 0x0000000400108947 */ /* 0x000fea0003800000 */
[----:B------:R-:W-:-:S04]  /*90d0*/  LOP3.LUT R4, R4, 0x2, RZ, 0xfc, !PT ;  /* 0x0000000204047812 */ /* 0x000fc800078efcff */
[----:B------:R-:W-:-:S13]  /*90e0*/  ISETP.NE.AND P0, PT, R4, 0x3, PT ;  /* 0x000000030400780c */ /* 0x000fda0003f05270 */
[----:B------:R-:W-:Y:S05]  /*90f0*/  @!P0 BRA `(.L_x_185) ;  /* 0x0000000000048947 */ /* 0x000fea0003800000 */
[----:B------:R-:W-:Y:S01]  /*9100*/  BPT.TRAP 0x1 ;  /* 0x000000040000795c */ /* 0x000fe20000300000 */
.L_x_185:
[----:B------:R-:W0:Y:S01]  /*9110*/  S2R R3, SR_CgaCtaId ;  /* 0x0000000000037919 */ /* 0x000e220000008800 */
[----:B------:R-:W-:-:S04]  /*9120*/  MOV R0, 0x400 ;  /* 0x0000040000007802 */ /* 0x000fc80000000f00 */
[----:B0-----:R-:W-:Y:S02]  /*9130*/  LEA R0, R3, R0, 0x18 ;  /* 0x0000000003007211 */ /* 0x001fe400078ec0ff */
[----:B------:R-:W-:-:S03]  /*9140*/  SHF.L.U32 R3, R5, 0x1f, RZ ;  /* 0x0000001f05037819 */ /* 0x000fc600000006ff */
[----:B------:R-:W-:-:S04]  /*9150*/  VIADD R0, R0, 0x38 ;  /* 0x0000003800007836 */ /* 0x000fc80000000000 */
[C---:B------:R-:W-:Y:S02]  /*9160*/  IMAD R6, R13.reuse, 0x8, R0 ;  /* 0x000000080d067824 */ /* 0x040fe400078e0200 */
[----:B------:R-:W-:Y:S02]  /*9170*/  VIADD R13, R13, 0x1 ;  /* 0x000000010d0d7836 */ /* 0x000fe40000000000 */
[----:B------:R-:W0:Y:S03]  /*9180*/  SYNCS.PHASECHK.TRANS64.TRYWAIT P0, [R6+URZ], R3 ;  /* 0x00000003060075a7 */ /* 0x000e26000800017f */
[----:B------:R-:W-:-:S04]  /*9190*/  ISETP.NE.AND P1, PT, R13, 0x7, PT ;  /* 0x000000070d00780c */ /* 0x000fc80003f25270 */
[----:B------:R-:W-:Y:S02]  /*91a0*/  SEL R2, RZ, 0x1, P1 ;  /* 0x00000001ff027807 */ /* 0x000fe40000800000 */
[----:B------:R-:W-:Y:S02]  /*91b0*/  SEL R13, R13, RZ, P1 ;  /* 0x000000ff0d0d7207 */ /* 0x000fe40000800000 */
[----:B------:R-:W-:-:S03]  /*91c0*/  LOP3.LUT R8, R5, R2, RZ, 0x3c, !PT ;  /* 0x0000000205087212 */ /* 0x000fc600078e3cff */
[----:B------:R-:W-:Y:S01]  /*91d0*/  IMAD R7, R13, 0x8, R0 ;  /* 0x000000080d077824 */ /* 0x000fe200078e0200 */
[----:B------:R-:W-:Y:S01]  /*91e0*/  SHF.L.U32 R4, R8, 0x1f, RZ ;  /* 0x0000001f08047819 */ /* 0x000fe200000006ff */
[----:B0-----:R-:W-:Y:S06]  /*91f0*/  @!P0 BRA `(.L_x_186) ;  /* 0x0000000400548947 */ /* 0x001fec0003800000 */
.L_x_200:
[----:B------:R-:W1:Y:S01]  /*9200*/  SYNCS.PHASECHK.TRANS64.TRYWAIT P0, [R7+URZ], R4 ;  /* 0x00000004070075a7 */ /* 0x000e62000800017f */
[----:B------:R-:W-:-:S05]  /*9210*/  VIADD R2, R13, 0x1 ;  /* 0x000000010d027836 */ /* 0x000fca0000000000 */
[----:B------:R-:W-:-:S04]  /*9220*/  ISETP.NE.AND P1, PT, R2, 0x7, PT ;  /* 0x000000070200780c */ /* 0x000fc80003f25270 */
[----:B0-----:R-:W-:Y:S02]  /*9230*/  SEL R3, RZ, 0x1, P1 ;  /* 0x00000001ff037807 */ /* 0x001fe40000800000 */
[----:B------:R-:W-:Y:S02]  /*9240*/  SEL R9, R2, RZ, P1 ;  /* 0x000000ff02097207 */ /* 0x000fe40000800000 */
[----:B------:R-:W-:-:S03]  /*9250*/  LOP3.LUT R8, R8, R3, RZ, 0x3c, !PT ;  /* 0x0000000308087212 */ /* 0x000fc600078e3cff */
[----:B------:R-:W-:Y:S01]  /*9260*/  IMAD R6, R9, 0x8, R0 ;  /* 0x0000000809067824 */ /* 0x000fe200078e0200 */
[----:B------:R-:W-:Y:S01]  /*9270*/  SHF.L.U32 R5, R8, 0x1f, RZ ;  /* 0x0000001f08057819 */ /* 0x000fe200000006ff */
[----:B-1----:R-:W-:Y:S06]  /*9280*/  @!P0 BRA `(.L_x_187) ;  /* 0x0000000400448947 */ /* 0x002fec0003800000 */
.L_x_201:
[----:B------:R-:W1:Y:S01]  /*9290*/  SYNCS.PHASECHK.TRANS64.TRYWAIT P0, [R6+URZ], R5 ;  /* 0x00000005060075a7 */ /* 0x000e62000800017f */
[----:B------:R-:W-:-:S05]  /*92a0*/  VIADD R2, R9, 0x1 ;  /* 0x0000000109027836 */ /* 0x000fca0000000000 */
[----:B------:R-:W-:-:S04]  /*92b0*/  ISETP.NE.AND P1, PT, R2, 0x7, PT ;  /* 0x000000070200780c */ /* 0x000fc80003f25270 */
[----:B------:R-:W-:Y:S02]  /*92c0*/  SEL R3, RZ, 0x1, P1 ;  /* 0x00000001ff037807 */ /* 0x000fe40000800000 */
[----:B0-----:R-:W-:Y:S02]  /*92d0*/  SEL R7, R2, RZ, P1 ;  /* 0x000000ff02077207 */ /* 0x001fe40000800000 */
[----:B------:R-:W-:-:S03]  /*92e0*/  LOP3.LUT R8, R8, R3, RZ, 0x3c, !PT ;  /* 0x0000000308087212 */ /* 0x000fc600078e3cff */
[----:B------:R-:W-:Y:S01]  /*92f0*/  IMAD R9, R7, 0x8, R0 ;  /* 0x0000000807097824 */ /* 0x000fe200078e0200 */
[----:B------:R-:W-:Y:S01]  /*9300*/  SHF.L.U32 R4, R8, 0x1f, RZ ;  /* 0x0000001f08047819 */ /* 0x000fe200000006ff */
[----:B-1----:R-:W-:Y:S06]  /*9310*/  @!P0 BRA `(.L_x_188) ;  /* 0x0000000400348947 */ /* 0x002fec0003800000 */
.L_x_202:
[----:B------:R-:W1:Y:S01]  /*9320*/  SYNCS.PHASECHK.TRANS64.TRYWAIT P0, [R9+URZ], R4 ;  /* 0x00000004090075a7 */ /* 0x000e62000800017f */
[----:B------:R-:W-:-:S05]  /*9330*/  VIADD R2, R7, 0x1 ;  /* 0x0000000107027836 */ /* 0x000fca0000000000 */
[----:B------:R-:W-:-:S04]  /*9340*/  ISETP.NE.AND P1, PT, R2, 0x7, PT ;  /* 0x000000070200780c */ /* 0x000fc80003f25270 */
[----:B------:R-:W-:Y:S02]  /*9350*/  SEL R3, RZ, 0x1, P1 ;  /* 0x00000001ff037807 */ /* 0x000fe40000800000 */
[----:B------:R-:W-:Y:S02]  /*9360*/  SEL R7, R2, RZ, P1 ;  /* 0x000000ff02077207 */ /* 0x000fe40000800000 */
[----:B------:R-:W-:-:S03]  /*9370*/  LOP3.LUT R8, R8, R3, RZ, 0x3c, !PT ;  /* 0x0000000308087212 */ /* 0x000fc600078e3cff */
[----:B------:R-:W-:Y:S01]  /*9380*/  IMAD R10, R7, 0x8, R0 ;  /* 0x00000008070a7824 */ /* 0x000fe200078e0200 */
[----:B0-----:R-:W-:Y:S01]  /*9390*/  SHF.L.U32 R5, R8, 0x1f, RZ ;  /* 0x0000001f08057819 */ /* 0x001fe200000006ff */
[----:B-1----:R-:W-:Y:S06]  /*93a0*/  @!P0 BRA `(.L_x_189) ;  /* 0x0000000400248947 */ /* 0x002fec0003800000 */
.L_x_203:
[----:B------:R-:W1:Y:S01]  /*93b0*/  SYNCS.PHASECHK.TRANS64.TRYWAIT P0, [R10+URZ], R5 ;  /* 0x000000050a0075a7 */ /* 0x000e62000800017f */
[----:B------:R-:W-:-:S05]  /*93c0*/  VIADD R2, R7, 0x1 ;  /* 0x0000000107027836 */ /* 0x000fca0000000000 */
[----:B------:R-:W-:-:S04]  /*93d0*/  ISETP.NE.AND P1, PT, R2, 0x7, PT ;  /* 0x000000070200780c */ /* 0x000fc80003f25270 */
[----:B------:R-:W-:Y:S02]  /*93e0*/  SEL R3, RZ, 0x1, P1 ;  /* 0x00000001ff037807 */ /* 0x000fe40000800000 */
[----:B------:R-:W-:Y:S02]  /*93f0*/  SEL R7, R2, RZ, P1 ;  /* 0x000000ff02077207 */ /* 0x000fe40000800000 */
[----:B0-----:R-:W-:-:S03]  /*9400*/  LOP3.LUT R9, R8, R3, RZ, 0x3c, !PT ;  /* 0x0000000308097212 */ /* 0x001fc600078e3cff */
[----:B------:R-:W-:Y:S01]  /*9410*/  IMAD R11, R7, 0x8, R0 ;  /* 0x00000008070b7824 */ /* 0x000fe200078e0200 */
[----:B------:R-:W-:Y:S01]  /*9420*/  SHF.L.U32 R6, R9, 0x1f, RZ ;  /* 0x0000001f09067819 */ /* 0x000fe200000006ff */
[----:B-1----:R-:W-:Y:S06]  /*9430*/  @!P0 BRA `(.L_x_190) ;  /* 0x0000000400148947 */ /* 0x002fec0003800000 */
.L_x_204:
[----:B------:R-:W1:Y:S01]  /*9440*/  SYNCS.PHASECHK.TRANS64.TRYWAIT P0, [R11+URZ], R6 ;  /* 0x000000060b0075a7 */ /* 0x000e62000800017f */
[----:B------:R-:W-:-:S05]  /*9450*/  VIADD R2, R7, 0x1 ;  /* 0x0000000107027836 */ /* 0x000fca0000000000 */
[----:B------:R-:W-:-:S04]  /*9460*/  ISETP.NE.AND P1, PT, R2, 0x7, PT ;  /* 0x000000070200780c */ /* 0x000fc80003f25270 */
[----:B------:R-:W-:Y:S02]  /*9470*/  SEL R4, RZ, 0x1, P1 ;  /* 0x00000001ff047807 */ /* 0x000fe40000800000 */
[----:B------:R-:W-:Y:S02]  /*9480*/  SEL R3, R2, RZ, P1 ;  /* 0x000000ff02037207 */ /* 0x000fe40000800000 */
[----:B------:R-:W-:Y:S01]  /*9490*/  LOP3.LUT R4, R9, R4, RZ, 0x3c, !PT ;  /* 0x0000000409047212 */ /* 0x000fe200078e3cff */
[----:B-1----:R-:W-:Y:S06]  /*94a0*/  @!P0 BRA `(.L_x_191) ;  /* 0x00000004000c8947 */ /* 0x002fec0003800000 */
.L_x_205:
[----:B------:R-:W-:Y:S01]  /*94b0*/  IMAD R3, R3, 0x8, R0 ;  /* 0x0000000803037824 */ /* 0x000fe200078e0200 */
[----:B------:R-:W-:-:S07]  /*94c0*/  SHF.L.U32 R0, R4, 0x1f, RZ ;  /* 0x0000001f04007819 */ /* 0x000fce00000006ff */
.L_x_192:
[----:B--2---:R2:W3:Y:S02]  /*94d0*/  SYNCS.PHASECHK.TRANS64.TRYWAIT P0, [R3+URZ], R0 ;  /* 0x00000000030075a7 */ /* 0x0044e4000800017f */
[----:B---3--:R-:W-:Y:S05]  /*94e0*/  @!P0 NANOSLEEP.SYNCS 0x989680 ;  /* 0x009896800000895d */ /* 0x008fea0003900000 */
[----:B------:R-:W3:Y:S02]  /*94f0*/  @!P0 SYNCS.PHASECHK.TRANS64 P0, [R3+URZ], R0 ;  /* 0x00000000030085a7 */ /* 0x000ee4000800007f */
[----:B---3--:R-:W-:Y:S05]  /*9500*/  @!P0 BRA `(.L_x_192) ;  /* 0xfffffffc00f08947 */ /* 0x008fea000383ffff */
.L_x_184:
[----:B------:R-:W-:Y:S05]  /*9510*/  BSYNC B0 ;  /* 0x0000000000007941 */ /* 0x000fea0003800000 */
.L_x_183:
[----:B------:R-:W-:Y:S05]  /*9520*/  EXIT ;  /* 0x000000000000794d */ /* 0x000fea0003800000 */
.L_x_17:
[----:B-1----:R-:W-:-:S04]  /*9530*/  IMAD.U32 R11, RZ, RZ, UR6 ;  /* 0x00000006ff0b7e24 */ /* 0x002fc8000f8e00ff */
[----:B------:R1:W4:Y:S03]  /*9540*/  SYNCS.PHASECHK.TRANS64.TRYWAIT P0, [R11+URZ], R10 ;  /* 0x0000000a0b0075a7 */ /* 0x000326000800017f */
[----:B----4-:R-:W-:Y:S05]  /*9550*/  @!P0 NANOSLEEP.SYNCS 0x989680 ;  /* 0x009896800000895d */ /* 0x010fea0003900000 */
[----:B------:R-:W4:Y:S02]  /*9560*/  @!P0 SYNCS.PHASECHK.TRANS64 P0, [R11+URZ], R10 ;  /* 0x0000000a0b0085a7 */ /* 0x000f24000800007f */
[----:B----4-:R-:W-:Y:S05]  /*9570*/  @!P0 BRA `(.L_x_17) ;  /* 0xfffffffc00ec8947 */ /* 0x010fea000383ffff */
[----:B------:R-:W-:Y:S05]  /*9580*/  BRA `(.L_x_16) ;  /* 0xffffff8000087947 */ /* 0x000fea000383ffff */
.L_x_23:
[----:B-1----:R-:W-:-:S04]  /*9590*/  IMAD.U32 R140, RZ, RZ, UR12 ;  /* 0x0000000cff8c7e24 */ /* 0x002fc8000f8e00ff */
[----:B------:R1:W4:Y:S03]  /*95a0*/  SYNCS.PHASECHK.TRANS64.TRYWAIT P0, [R140+URZ], R11 ;  /* 0x0000000b8c0075a7 */ /* 0x000326000800017f */
[----:B----4-:R-:W-:Y:S05]  /*95b0*/  @!P0 NANOSLEEP.SYNCS 0x989680 ;  /* 0x009896800000895d */ /* 0x010fea0003900000 */
[----:B------:R-:W4:Y:S02]  /*95c0*/  @!P0 SYNCS.PHASECHK.TRANS64 P0, [R140+URZ], R11 ;  /* 0x0000000b8c0085a7 */ /* 0x000f24000800007f */
[----:B----4-:R-:W-:Y:S05]  /*95d0*/  @!P0 BRA `(.L_x_23) ;  /* 0xfffffffc00ec8947 */ /* 0x010fea000383ffff */
[----:B------:R-:W-:Y:S05]  /*95e0*/  BRA `(.L_x_22) ;  /* 0xffffff88007c7947 */ /* 0x000fea000383ffff */
.L_x_170:
[----:B------:R-:W-:Y:S01]  /*95f0*/  BSSY B1, `(.L_x_193) ;  /* 0x0000006000017945 */ /* 0x000fe20003800000 */
[----:B------:R-:W-:-:S07]  /*9600*/  IMAD.MOV.U32 R7, RZ, RZ, -0x1 ;  /* 0xffffffffff077424 */ /* 0x000fce00078e00ff */
[----:B------:R-:W-:Y:S05]  /*9610*/  WARPSYNC.COLLECTIVE R7, `(.L_x_194) ;  /* 0x00000000070c7348 */ /* 0x000fea0003c00000 */
[----:B------:R-:W-:Y:S02]  /*9620*/  ELECT P1, UR62, PT ;  /* 0x00000000003e782f */ /* 0x000fe40003820000 */
[----:B------:R-:W-:Y:S01]  /*9630*/  MOV R7, UR62 ;  /* 0x0000003e00077c02 */ /* 0x000fe20008000f00 */
[----:B------:R-:W-:Y:S10]  /*9640*/  ENDCOLLECTIVE ;  /* 0x000000000000791b */ /* 0x000ff40003800000 */
.L_x_194:
[----:B------:R-:W-:Y:S05]  /*9650*/  BSYNC B1 ;  /* 0x0000000000017941 */ /* 0x000fea0003800000 */
.L_x_193:
[----:B------:R-:W-:Y:S05]  /*9660*/  BRA `(.L_x_195) ;  /* 0xffffffec00d87947 */ /* 0x000fea000383ffff */
.L_x_173:
[----:B-1----:R1:W2:Y:S02]  /*9670*/  SYNCS.PHASECHK.TRANS64.TRYWAIT P1, [R19+URZ+0x38], R10 ;  /* 0x0000380a130075a7 */ /* 0x0022a4000802017f */
[----:B--2---:R-:W-:Y:S05]  /*9680*/  @!P1 NANOSLEEP.SYNCS 0x989680 ;  /* 0x009896800000995d */ /* 0x004fea0003900000 */
[----:B------:R-:W2:Y:S02]  /*9690*/  @!P1 SYNCS.PHASECHK.TRANS64 P1, [R19+URZ+0x38], R10 ;  /* 0x0000380a130095a7 */ /* 0x000ea4000802007f */
[----:B--2---:R-:W-:Y:S05]  /*96a0*/  @!P1 BRA `(.L_x_173) ;  /* 0xfffffffc00f09947 */ /* 0x004fea000383ffff */
[----:B------:R-:W-:Y:S05]  /*96b0*/  BRA `(.L_x_196) ;  /* 0xfffffff0000c7947 */ /* 0x000fea000383ffff */
.L_x_182:
[----:B------:R-:W-:Y:S01]  /*96c0*/  BSSY B0, `(.L_x_197) ;  /* 0x0000006000007945 */ /* 0x000fe20003800000 */
[----:B------:R-:W-:-:S07]  /*96d0*/  IMAD.MOV.U32 R7, RZ, RZ, -0x1 ;  /* 0xffffffffff077424 */ /* 0x000fce00078e00ff */
[----:B------:R-:W-:Y:S05]  /*96e0*/  WARPSYNC.COLLECTIVE R7, `(.L_x_198) ;  /* 0x00000000070c7348 */ /* 0x000fea0003c00000 */
[----:B------:R-:W-:Y:S02]  /*96f0*/  ELECT P1, UR62, PT ;  /* 0x00000000003e782f */ /* 0x000fe40003820000 */
[----:B------:R-:W-:Y:S01]  /*9700*/  MOV R7, UR62 ;  /* 0x0000003e00077c02 */ /* 0x000fe20008000f00 */
[----:B------:R-:W-:Y:S10]  /*9710*/  ENDCOLLECTIVE ;  /* 0x000000000000791b */ /* 0x000ff40003800000 */
.L_x_198:
[----:B------:R-:W-:Y:S05]  /*9720*/  BSYNC B0 ;  /* 0x0000000000007941 */ /* 0x000fea0003800000 */
.L_x_197:
[----:B------:R-:W-:Y:S01]  /*9730*/  PLOP3.LUT P0, PT, P1, PT, PT, 0x80, 0x0 ;  /* 0x000000000000781c */ /* 0x000fe20000f0f070 */
[----:B------:R-:W-:-:S12]  /*9740*/  BRA `(.L_x_199) ;  /* 0xfffffff800587947 */ /* 0x000fd8000383ffff */
.L_x_186:
[----:B0-----:R0:W1:Y:S02]  /*9750*/  SYNCS.PHASECHK.TRANS64.TRYWAIT P0, [R6+URZ], R3 ;  /* 0x00000003060075a7 */ /* 0x001064000800017f */
[----:B-1----:R-:W-:Y:S05]  /*9760*/  @!P0 NANOSLEEP.SYNCS 0x989680 ;  /* 0x009896800000895d */ /* 0x002fea0003900000 */
[----:B------:R-:W1:Y:S02]  /*9770*/  @!P0 SYNCS.PHASECHK.TRANS64 P0, [R6+URZ], R3 ;  /* 0x00000003060085a7 */ /* 0x000e64000800007f */
[----:B-1----:R-:W-:Y:S05]  /*9780*/  @!P0 BRA `(.L_x_186) ;  /* 0xfffffffc00f08947 */ /* 0x002fea000383ffff */
[----:B------:R-:W-:Y:S05]  /*9790*/  BRA `(.L_x_200) ;  /* 0xfffffff800987947 */ /* 0x000fea000383ffff */
.L_x_187:
[----:B0-----:R0:W1:Y:S02]  /*97a0*/  SYNCS.PHASECHK.TRANS64.TRYWAIT P0, [R7+URZ], R4 ;  /* 0x00000004070075a7 */ /* 0x001064000800017f */
[----:B-1----:R-:W-:Y:S05]  /*97b0*/  @!P0 NANOSLEEP.SYNCS 0x989680 ;  /* 0x009896800000895d */ /* 0x002fea0003900000 */
[----:B------:R-:W1:Y:S02]  /*97c0*/  @!P0 SYNCS.PHASECHK.TRANS64 P0, [R7+URZ], R4 ;  /* 0x00000004070085a7 */ /* 0x000e64000800007f */
[----:B-1----:R-:W-:Y:S05]  /*97d0*/  @!P0 BRA `(.L_x_187) ;  /* 0xfffffffc00f08947 */ /* 0x002fea000383ffff */
[----:B------:R-:W-:Y:S05]  /*97e0*/  BRA `(.L_x_201) ;  /* 0xfffffff800a87947 */ /* 0x000fea000383ffff */
.L_x_188:
[----:B0-----:R0:W1:Y:S02]  /*97f0*/  SYNCS.PHASECHK.TRANS64.TRYWAIT P0, [R6+URZ], R5 ;  /* 0x00000005060075a7 */ /* 0x001064000800017f */
[----:B-1----:R-:W-:Y:S05]  /*9800*/  @!P0 NANOSLEEP.SYNCS 0x989680 ;  /* 0x009896800000895d */ /* 0x002fea0003900000 */
[----:B------:R-:W1:Y:S02]  /*9810*/  @!P0 SYNCS.PHASECHK.TRANS64 P0, [R6+URZ], R5 ;  /* 0x00000005060085a7 */ /* 0x000e64000800007f */
[----:B-1----:R-:W-:Y:S05]  /*9820*/  @!P0 BRA `(.L_x_188) ;  /* 0xfffffffc00f08947 */ /* 0x002fea000383ffff */
[----:B------:R-:W-:Y:S05]  /*9830*/  BRA `(.L_x_202) ;  /* 0xfffffff800b87947 */ /* 0x000fea000383ffff */
.L_x_189:
[----:B0-----:R0:W1:Y:S02]  /*9840*/  SYNCS.PHASECHK.TRANS64.TRYWAIT P0, [R9+URZ], R4 ;  /* 0x00000004090075a7 */ /* 0x001064000800017f */
[----:B-1----:R-:W-:Y:S05]  /*9850*/  @!P0 NANOSLEEP.SYNCS 0x989680 ;  /* 0x009896800000895d */ /* 0x002fea0003900000 */
[----:B------:R-:W1:Y:S02]  /*9860*/  @!P0 SYNCS.PHASECHK.TRANS64 P0, [R9+URZ], R4 ;  /* 0x00000004090085a7 */ /* 0x000e64000800007f */
[----:B-1----:R-:W-:Y:S05]  /*9870*/  @!P0 BRA `(.L_x_189) ;  /* 0xfffffffc00f08947 */ /* 0x002fea000383ffff */
[----:B------:R-:W-:Y:S05]  /*9880*/  BRA `(.L_x_203) ;  /* 0xfffffff800c87947 */ /* 0x000fea000383ffff */
.L_x_190:
[----:B0-----:R0:W1:Y:S02]  /*9890*/  SYNCS.PHASECHK.TRANS64.TRYWAIT P0, [R10+URZ], R5 ;  /* 0x000000050a0075a7 */ /* 0x001064000800017f */
[----:B-1----:R-:W-:Y:S05]  /*98a0*/  @!P0 NANOSLEEP.SYNCS 0x989680 ;  /* 0x009896800000895d */ /* 0x002fea0003900000 */
[----:B------:R-:W1:Y:S02]  /*98b0*/  @!P0 SYNCS.PHASECHK.TRANS64 P0, [R10+URZ], R5 ;  /* 0x000000050a0085a7 */ /* 0x000e64000800007f */
[----:B-1----:R-:W-:Y:S05]  /*98c0*/  @!P0 BRA `(.L_x_190) ;  /* 0xfffffffc00f08947 */ /* 0x002fea000383ffff */
[----:B------:R-:W-:Y:S05]  /*98d0*/  BRA `(.L_x_204) ;  /* 0xfffffff800d87947 */ /* 0x000fea000383ffff */
.L_x_191:
[----:B-1----:R1:W2:Y:S02]  /*98e0*/  SYNCS.PHASECHK.TRANS64.TRYWAIT P0, [R11+URZ], R6 ;  /* 0x000000060b0075a7 */ /* 0x0022a4000800017f */
[----:B--2---:R-:W-:Y:S05]  /*98f0*/  @!P0 NANOSLEEP.SYNCS 0x989680 ;  /* 0x009896800000895d */ /* 0x004fea0003900000 */
[----:B------:R-:W2:Y:S02]  /*9900*/  @!P0 SYNCS.PHASECHK.TRANS64 P0, [R11+URZ], R6 ;  /* 0x000000060b0085a7 */ /* 0x000ea4000800007f */
[----:B--2---:R-:W-:Y:S05]  /*9910*/  @!P0 BRA `(.L_x_191) ;  /* 0xfffffffc00f08947 */ /* 0x004fea000383ffff */
[----:B------:R-:W-:Y:S05]  /*9920*/  BRA `(.L_x_205) ;  /* 0xfffffff800e07947 */ /* 0x000fea000383ffff */
.L_x_206:
[----:B------:R-:W-:-:S00]  /*9930*/  BRA `(.L_x_206) ;  /* 0xfffffffc00fc7947 */ /* 0x000fc0000383ffff */
[----:B------:R-:W-:-:S00]  /*9940*/  NOP ;  /* 0x0000000000007918 */ /* 0x000fc00000000000 */
        /* <DEDUP_REMOVED lines=11> */
.L_x_207:


//--------------------- .nv.shared._ZN7cutlass13device_kernelINS_4gemm6kernel13GemmUniversalIN4cute5tupleIJiiiiEEENS1_10collective13CollectiveMmaINS1_37MainloopSm90TmaGmmaWarpSpecializedFP8ILi7ENS5_IJNS4_1CILi1EEESB_SB_EEENS1_35KernelTmaWarpSpecializedCooperativeEEENS5_IJNSA_ILi128EEESF_SF_EEENS_12float_e5m2_tENS5_IJlSB_lEEESH_SI_NS4_8TiledMMAINS4_8MMA_AtomIJNS4_4SM904GMMA31MMA_64x128x32_F32E5M2E5M2_SS_TNILNSM_7ScaleInE1ELSO_1EEEEEENS4_6LayoutINS5_IJNSA_ILi2EEESB_SB_EEENS5_IJSB_NSA_ILi0EEESU_EEEEENS5_IJNS4_10UnderscoreESX_SX_EEEEENS4_13SM90_TMA_LOADENS4_14ComposedLayoutINS4_7SwizzleILi3ELi4ELi3EEENS4_18smem_ptr_flag_bitsILi8EEENSR_INS5_IJNSA_ILi8EEESF_EEENS5_IJSF_SB_EEEEEEEvNS4_8identityES10_S1A_vS1B_EENS_8epilogue10collective6detail29Sm90TmaWarpSpecializedAdapterINS1E_15DefaultEpilogueISH_SI_SI_NS1D_6thread17LinearCombinationISH_Li1EffLNS1I_9ScaleType4KindE0ELNS_15FloatRoundStyleE2ESH_EENS1_15EpilogueDefaultEEEEEvvEEEEvNT_6ParamsE --------------------------
	.section	.nv.shared._ZN7cutlass13device_kernelINS_4gemm6kernel13GemmUniversalIN4cute5tupleIJiiiiEEENS1_10collective13CollectiveMmaINS1_37MainloopSm90TmaGmmaWarpSpecializedFP8ILi7ENS5_IJNS4_1CILi1EEESB_SB_EEENS1_35KernelTmaWarpSpecializedCooperativeEEENS5_IJNSA_ILi128EEESF_SF_EEENS_12float_e5m2_tENS5_IJlSB_lEEESH_SI_NS4_8TiledMMAINS4_8MMA_AtomIJNS4_4SM904GMMA31MMA_64x128x32_F32E5M2E5M2_SS_TNILNSM_7ScaleInE1ELSO_1EEEEEENS4_6LayoutINS5_IJNSA_ILi2EEESB_SB_EEENS5_IJSB_NSA_ILi0EEESU_EEEEENS5_IJNS4_10UnderscoreESX_SX_EEEEENS4_13SM90_TMA_LOADENS4_14ComposedLayoutINS4_7SwizzleILi3ELi4ELi3EEENS4_18smem_ptr_flag_bitsILi8EEENSR_INS5_IJNSA_ILi8EEESF_EEENS5_IJSF_SB_EEEEEEEvNS4_8identityES10_S1A_vS1B_EENS_8epilogue10collective6detail29Sm90TmaWarpSpecializedAdapterINS1E_15DefaultEpilogueISH_SI_SI_NS1D_6thread17LinearCombinationISH_Li1EffLNS1I_9ScaleType4KindE0ELNS_15FloatRoundStyleE2ESH_EENS1_15EpilogueDefaultEEEEEvvEEEEvNT_6ParamsE,"aw",@nobits
	.sectionflags	@""
	.align	16
	.zero		1024


//--------------------- .nv.shared.reserved.0     --------------------------
	.section	.nv.shared.reserved.0,"aw",@nobits
	.weak		__nv_reservedSMEM_offset_0_alias
	.size		__nv_reservedSMEM_offset_0_alias, 0, 0
	.other		__nv_reservedSMEM_offset_0_alias,@"STO_CUDA_RESERVED_SHARED STV_DEFAULT"
__nv_reservedSMEM_offset_0_alias:
	.zero		0


//--------------------- .nv.global                --------------------------
	.section	.nv.global,"aw",@nobits
.nv.global:
	.type		_ZN40_INTERNAL_5f0d5238_4_k_cu_d8db4206_300404cute1_E,@object
	.size		_ZN40_INTERNAL_5f0d5238_4_k_cu_d8db4206_300404cute1_E,(_ZN40_INTERNAL_5f0d5238_4_k_cu_d8db4206_300404cuda3std3__45__cpo6cbeginE - _ZN40_INTERNAL_5f0d5238_4_k_cu_d8db4206_300404cute1_E)
_ZN40_INTERNAL_5f0d5238_4_k_cu_d8db4206_300404cute1_E:
	.zero		1
	.type		_ZN40_INTERNAL_5f0d5238_4_k_cu_d8db4206_300404cuda3std3__45__cpo6cbeginE,@object
	.size		_ZN40_INTERNAL_5f0d5238_4_k_cu_d8db4206_300404cuda3std3__45__cpo6cbeginE,(_ZN40_INTERNAL_5f0d5238_4_k_cu_d8db4206_300404cuda3std3__48in_placeE - _ZN40_INTERNAL_5f0d5238_4_k_cu_d8db4206_300404cuda3std3__45__cpo6cbeginE)
_ZN40_INTERNAL_5f0d5238_4_k_cu_d8db4206_300404cuda3std3__45__cpo6cbeginE:
	.zero		1
	.type		_ZN40_INTERNAL_5f0d5238_4_k_cu_d8db4206_300404cuda3std3__48in_placeE,@object
	.size		_ZN40_INTERNAL_5f0d5238_4_k_cu_d8db4206_300404cuda3std3__48in_placeE,(_ZN40_INTERNAL_5f0d5238_4_k_cu_d8db4206_300404cuda3std6ranges3__45__cpo9iter_moveE - _ZN40_INTERNAL_5f0d5238_4_k_cu_d8db4206_300404cuda3std3__48in_placeE)
_ZN40_INTERNAL_5f0d5238_4_k_cu_d8db4206_300404cuda3std3__48in_placeE:
	.zero		1
	.type		_ZN40_INTERNAL_5f0d5238_4_k_cu_d8db4206_300404cuda3std6ranges3__45__cpo9iter_moveE,@object
	.size		_ZN40_INTERNAL_5f0d5238_4_k_cu_d8db4206_300404cuda3std6ranges3__45__cpo9iter_moveE,(_ZN40_INTERNAL_5f0d5238_4_k_cu_d8db4206_300404cuda3std3__45__cpo5beginE - _ZN40_INTERNAL_5f0d5238_4_k_cu_d8db4206_300404cuda3std6ranges3__45__cpo9iter_moveE)
_ZN40_INTERNAL_5f0d5238_4_k_cu_d8db4206_300404cuda3std6ranges3__45__cpo9iter_moveE:
	.zero		1
	.type		_ZN40_INTERNAL_5f0d5238_4_k_cu_d8db4206_300404cuda3std3__45__cpo5beginE,@object
	.size		_ZN40_INTERNAL_5f0d5238_4_k_cu_d8db4206_300404cuda3std3__45__cpo5beginE,(_ZN40_INTERNAL_5f0d5238_4_k_cu_d8db4206_300404cuda3std3__442_GLOBAL__N__5f0d5238_4_k_cu_d8db4206_300406ignoreE - _ZN40_INTERNAL_5f0d5238_4_k_cu_d8db4206_300404cuda3std3__45__cpo5beginE)
_ZN40_INTERNAL_5f0d5238_4_k_cu_d8db4206_300404cuda3std3__45__cpo5beginE:
	.zero		1
	.type		_ZN40_INTERNAL_5f0d5238_4_k_cu_d8db4206_300404cuda3std3__442_GLOBAL__N__5f0d5238_4_k_cu_d8db4206_300406ignoreE,@object
	.size		_ZN40_INTERNAL_5f0d5238_4_k_cu_d8db4206_300404cuda3std3__442_GLOBAL__N__5f0d5238_4_k_cu_d8db4206_300406ignoreE,(_ZN40_INTERNAL_5f0d5238_4_k_cu_d8db4206_300404cute7productE - _ZN40_INTERNAL_5f0d5238_4_k_cu_d8db4206_300404cuda3std3__442_GLOBAL__N__5f0d5238_4_k_cu_d8db4206_300406ignoreE)
_ZN40_INTERNAL_5f0d5238_4_k_cu_d8db4206_300404cuda3std3__442_GLOBAL__N__5f0d5238_4_k_cu_d8db4206_300406ignoreE:
	.zero		1
	.type		_ZN40_INTERNAL_5f0d5238_4_k_cu_d8db4206_300404cute7productE,@object
	.size		_ZN40_INTERNAL_5f0d5238_4_k_cu_d8db4206_300404cute7productE,(_ZN40_INTERNAL_5f0d5238_4_k_cu_d8db4206_300404cuda3std3__45__cpo3endE - _ZN40_INTERNAL_5f0d5238_4_k_cu_d8db4206_300404cute7productE)
_ZN40_INTERNAL_5f0d5238_4_k_cu_d8db4206_300404cute7productE:
	.zero		1
	.type		_ZN40_INTERNAL_5f0d5238_4_k_cu_d8db4206_300404cuda3std3__45__cpo3endE,@object
	.size		_ZN40_INTERNAL_5f0d5238_4_k_cu_d8db4206_300404cuda3std3__45__cpo3endE,(_ZN40_INTERNAL_5f0d5238_4_k_cu_d8db4206_300404cuda3std3__419piecewise_constructE - _ZN40_INTERNAL_5f0d5238_4_k_cu_d8db4206_300404cuda3std3__45__cpo3endE)
_ZN40_INTERNAL_5f0d5238_4_k_cu_d8db4206_300404cuda3std3__45__cpo3endE:
	.zero		1
	.type		_ZN40_INTERNAL_5f0d5238_4_k_cu_d8db4206_300404cuda3std3__419piecewise_constructE,@object
	.size		_ZN40_INTERNAL_5f0d5238_4_k_cu_d8db4206_300404cuda3std3__419piecewise_constructE,(_ZN40_INTERNAL_5f0d5238_4_k_cu_d8db4206_300404cuda3std3__45__cpo4cendE - _ZN40_INTERNAL_5f0d5238_4_k_cu_d8db4206_300404cuda3std3__419piecewise_constructE)
_ZN40_INTERNAL_5f0d5238_4_k_cu_d8db4206_300404cuda3std3__419piecewise_constructE:
	.zero		1
	.type		_ZN40_INTERNAL_5f0d5238_4_k_cu_d8db4206_300404cuda3std3__45__cpo4cendE,@object
	.size		_ZN40_INTERNAL_5f0d5238_4_k_cu_d8db4206_300404cuda3std3__45__cpo4cendE,(_ZN40_INTERNAL_5f0d5238_4_k_cu_d8db4206_300404cuda3std6ranges3__45__cpo4swapE - _ZN40_INTERNAL_5f0d5238_4_k_cu_d8db4206_300404cuda3std3__45__cpo4cendE)
_ZN40_INTERNAL_5f0d5238_4_k_cu_d8db4206_300404cuda3std3__45__cpo4cendE:
	.zero		1
	.type		_ZN40_INTERNAL_5f0d5238_4_k_cu_d8db4206_300404cuda3std6ranges3__45__cpo4swapE,@object
	.size		_ZN40_INTERNAL_5f0d5238_4_k_cu_d8db4206_300404cuda3std6ranges3__45__cpo4swapE,(.L_7 - _ZN40_INTERNAL_5f0d5238_4_k_cu_d8db4206_300404cuda3std6ranges3__45__cpo4swapE)
_ZN40_INTERNAL_5f0d5238_4_k_cu_d8db4206_300404cuda3std6ranges3__45__cpo4swapE:
	.zero		1
.L_7:


//--------------------- .nv.constant0._ZN7cutlass13device_kernelINS_4gemm6kernel13GemmUniversalIN4cute5tupleIJiiiiEEENS1_10collective13CollectiveMmaINS1_37MainloopSm90TmaGmmaWarpSpecializedFP8ILi7ENS5_IJNS4_1CILi1EEESB_SB_EEENS1_35KernelTmaWarpSpecializedCooperativeEEENS5_IJNSA_ILi128EEESF_SF_EEENS_12float_e5m2_tENS5_IJlSB_lEEESH_SI_NS4_8TiledMMAINS4_8MMA_AtomIJNS4_4SM904GMMA31MMA_64x128x32_F32E5M2E5M2_SS_TNILNSM_7ScaleInE1ELSO_1EEEEEENS4_6LayoutINS5_IJNSA_ILi2EEESB_SB_EEENS5_IJSB_NSA_ILi0EEESU_EEEEENS5_IJNS4_10UnderscoreESX_SX_EEEEENS4_13SM90_TMA_LOADENS4_14ComposedLayoutINS4_7SwizzleILi3ELi4ELi3EEENS4_18smem_ptr_flag_bitsILi8EEENSR_INS5_IJNSA_ILi8EEESF_EEENS5_IJSF_SB_EEEEEEEvNS4_8identityES10_S1A_vS1B_EENS_8epilogue10collective6detail29Sm90TmaWarpSpecializedAdapterINS1E_15DefaultEpilogueISH_SI_SI_NS1D_6thread17LinearCombinationISH_Li1EffLNS1I_9ScaleType4KindE0ELNS_15FloatRoundStyleE2ESH_EENS1_15EpilogueDefaultEEEEEvvEEEEvNT_6ParamsE --------------------------
	.section	.nv.constant0._ZN7cutlass13device_kernelINS_4gemm6kernel13GemmUniversalIN4cute5tupleIJiiiiEEENS1_10collective13CollectiveMmaINS1_37MainloopSm90TmaGmmaWarpSpecializedFP8ILi7ENS5_IJNS4_1CILi1EEESB_SB_EEENS1_35KernelTmaWarpSpecializedCooperativeEEENS5_IJNSA_ILi128EEESF_SF_EEENS_12float_e5m2_tENS5_IJlSB_lEEESH_SI_NS4_8TiledMMAINS4_8MMA_AtomIJNS4_4SM904GMMA31MMA_64x128x32_F32E5M2E5M2_SS_TNILNSM_7ScaleInE1ELSO_1EEEEEENS4_6LayoutINS5_IJNSA_ILi2EEESB_SB_EEENS5_IJSB_NSA_ILi0EEESU_EEEEENS5_IJNS4_10UnderscoreESX_SX_EEEEENS4_13SM90_TMA_LOADENS4_14ComposedLayoutINS4_7SwizzleILi3ELi4ELi3EEENS4_18smem_ptr_flag_bitsILi8EEENSR_INS5_IJNSA_ILi8EEESF_EEENS5_IJSF_SB_EEEEEEEvNS4_8identityES10_S1A_vS1B_EENS_8epilogue10collective6detail29Sm90TmaWarpSpecializedAdapterINS1E_15DefaultEpilogueISH_SI_SI_NS1D_6thread17LinearCombinationISH_Li1EffLNS1I_9ScaleType4KindE0ELNS_15FloatRoundStyleE2ESH_EENS1_15EpilogueDefaultEEEEEvvEEEEvNT_6ParamsE,"a",@progbits
	.sectionflags	@""
	.align	4
.nv.constant0._ZN7cutlass13device_kernelINS_4gemm6kernel13GemmUniversalIN4cute5tupleIJiiiiEEENS1_10collective13CollectiveMmaINS1_37MainloopSm90TmaGmmaWarpSpecializedFP8ILi7ENS5_IJNS4_1CILi1EEESB_SB_EEENS1_35KernelTmaWarpSpecializedCooperativeEEENS5_IJNSA_ILi128EEESF_SF_EEENS_12float_e5m2_tENS5_IJlSB_lEEESH_SI_NS4_8TiledMMAINS4_8MMA_AtomIJNS4_4SM904GMMA31MMA_64x128x32_F32E5M2E5M2_SS_TNILNSM_7ScaleInE1ELSO_1EEEEEENS4_6LayoutINS5_IJNSA_ILi2EEESB_SB_EEENS5_IJSB_NSA_ILi0EEESU_EEEEENS5_IJNS4_10UnderscoreESX_SX_EEEEENS4_13SM90_TMA_LOADENS4_14ComposedLayoutINS4_7SwizzleILi3ELi4ELi3EEENS4_18smem_ptr_flag_bitsILi8EEENSR_INS5_IJNSA_ILi8EEESF_EEENS5_IJSF_SB_EEEEEEEvNS4_8identityES10_S1A_vS1B_EENS_8epilogue10collective6detail29Sm90TmaWarpSpecializedAdapterINS1E_15DefaultEpilogueISH_SI_SI_NS1D_6thread17LinearCombinationISH_Li1EffLNS1I_9ScaleType4KindE0ELNS_15FloatRoundStyleE2ESH_EENS1_15EpilogueDefaultEEEEEvvEEEEvNT_6ParamsE:
	.zero		1664


//--------------------- SYMBOLS --------------------------

	.type		.nv.reservedSmem.offset0,@object
	.size		.nv.reservedSmem.offset0,0x4
